	.target	sm_100a

	.elftype	@"ET_EXEC"


//--------------------- .note.nv.tkinfo           --------------------------
	.section	.note.nv.tkinfo,"",@"SHT_NOTE"
	.sectionflags	@"SHF_NOTE_NV_TKINFO"
	.tkinfo
        /*0018*/ 	.word	0x00000002
        /*0030*/ 	.string	""
        /*0030*/ 	.string	"ptxas"
        /*0030*/ 	.string	"Cuda compilation tools, release 13.0, V13.0.88"
        /*0030*/ 	.string	"Build cuda_13.0.r13.0/compiler.36424714_0"
        /*0030*/ 	.string	"-arch sm_100a -m 64 "



//--------------------- .note.nv.cuinfo           --------------------------
	.section	.note.nv.cuinfo,"",@"SHT_NOTE"
	.sectionflags	@"SHF_NOTE_NV_CUINFO"
        /*0018*/ 	.short	0x0002
        /*001a*/ 	.short	0x0064
        /*001c*/ 	.short	0x0082
	.zero		2


//--------------------- .nv.info                  --------------------------
	.section	.nv.info,"",@"SHT_CUDA_INFO"
	.align	4


	//----- nvinfo : EIATTR_REGCOUNT
	.align		4
        /*0000*/ 	.byte	0x04, 0x2f
        /*0002*/ 	.short	(.L_19 - .L_18)
	.align		4
.L_18:
        /*0004*/ 	.word	index@(_ZN7cutlass13device_kernelINS_4gemm6kernel13GemmUniversalIN4cute5tupleIJiiiiEEENS1_10collective13CollectiveMmaINS1_35MainloopSm100TmaUmmaWarpSpecializedILi4ELi2ELi4ENS5_IJNS4_1CILi2EEESB_NSA_ILi1EEEEEEEENS5_IJNSA_ILi64EEENSA_ILi128EEESG_EEENS_10bfloat16_tENS5_IJlSC_lEEESI_SJ_NS4_8TiledMMAINS4_8MMA_AtomIJNS4_20SM100_MMA_F16BF16_SSISI_SI_fLi64ELi128ELNS4_4UMMA5MajorE0ELSO_0ELNSN_7ScaleInE0ELSP_0EEEEEENS4_6LayoutINS5_IJSC_SC_SC_EEENS5_IJNSA_ILi0EEESU_SU_EEEEENS5_IJNS4_10UnderscoreESX_SX_EEEEENS4_23SM90_TMA_LOAD_MULTICASTENS4_14ComposedLayoutINS4_7SwizzleILi3ELi4ELi3EEENS4_18smem_ptr_flag_bitsILi16EEENSS_INS5_IJNSA_ILi8EEESF_EEENS5_IJSF_SC_EEEEEEEvNS4_8identityES10_S1A_vS1B_EENS_8epilogue10collective18CollectiveEpilogueINS1D_23Sm100TmaWarpSpecializedILi4ELi2ELi16ELb1ELb0EEEJSH_NS5_IJNSS_ISF_SC_EENSS_INSA_ILi32EEESC_EEEEESI_SJ_SI_SJ_NS1D_6fusion15FusionCallbacksIS1H_NS1M_17LinearCombinationISI_fSI_fLNS_15FloatRoundStyleE2EEESH_S1L_JEEENS4_5SM1004TMEM4LOAD26SM100_TMEM_LOAD_16dp256b4xENS4_13SM90_TMA_LOADENS11_INS12_ILi2ELi4ELi3EEES15_NSS_INS5_IJS16_S1J_EEENS5_IJS1J_SC_EEEEEEENS4_17SM75_U32x4_LDSM_NENS4_14SM90_TMA_STOREES21_NS4_17SM90_U32x4_STSM_NENS4_39AutoVectorizingCopyWithAssumedAlignmentILi128EEEEEEvvEEEEvNT_6ParamsE)
        /*0008*/ 	.word	0x00000044


	//----- nvinfo : EIATTR_FRAME_SIZE
	.align		4
.L_19:
        /*000c*/ 	.byte	0x04, 0x11
        /*000e*/ 	.short	(.L_21 - .L_20)
	.align		4
.L_20:
        /*0010*/ 	.word	index@($__internal_2_$__cuda_sm10x_tcgen05_guardrail_trap_unallocated_columns_being_dealloced)
        /*0014*/ 	.word	0x00000000


	//----- nvinfo : EIATTR_FRAME_SIZE
	.align		4
.L_21:
        /*0018*/ 	.byte	0x04, 0x11
        /*001a*/ 	.short	(.L_23 - .L_22)
	.align		4
.L_22:
        /*001c*/ 	.word	index@($__internal_1_$__cuda_sm10x_tcgen05_guardrail_trap_phase_invalid_during_alloc)
        /*0020*/ 	.word	0x00000000


	//----- nvinfo : EIATTR_FRAME_SIZE
	.align		4
.L_23:
        /*0024*/ 	.byte	0x04, 0x11
        /*0026*/ 	.short	(.L_25 - .L_24)
	.align		4
.L_24:
        /*0028*/ 	.word	index@($__internal_0_$__cuda_sm10x_tcgen05_guardrail_trap_col_being_dealloced_not_returned_by_alloc)
        /*002c*/ 	.word	0x00000000


	//----- nvinfo : EIATTR_FRAME_SIZE
	.align		4
.L_25:
        /*0030*/ 	.byte	0x04, 0x11
        /*0032*/ 	.short	(.L_27 - .L_26)
	.align		4
.L_26:
        /*0034*/ 	.word	index@(_ZN7cutlass13device_kernelINS_4gemm6kernel13GemmUniversalIN4cute5tupleIJiiiiEEENS1_10collective13CollectiveMmaINS1_35MainloopSm100TmaUmmaWarpSpecializedILi4ELi2ELi4ENS5_IJNS4_1CILi2EEESB_NSA_ILi1EEEEEEEENS5_IJNSA_ILi64EEENSA_ILi128EEESG_EEENS_10bfloat16_tENS5_IJlSC_lEEESI_SJ_NS4_8TiledMMAINS4_8MMA_AtomIJNS4_20SM100_MMA_F16BF16_SSISI_SI_fLi64ELi128ELNS4_4UMMA5MajorE0ELSO_0ELNSN_7ScaleInE0ELSP_0EEEEEENS4_6LayoutINS5_IJSC_SC_SC_EEENS5_IJNSA_ILi0EEESU_SU_EEEEENS5_IJNS4_10UnderscoreESX_SX_EEEEENS4_23SM90_TMA_LOAD_MULTICASTENS4_14ComposedLayoutINS4_7SwizzleILi3ELi4ELi3EEENS4_18smem_ptr_flag_bitsILi16EEENSS_INS5_IJNSA_ILi8EEESF_EEENS5_IJSF_SC_EEEEEEEvNS4_8identityES10_S1A_vS1B_EENS_8epilogue10collective18CollectiveEpilogueINS1D_23Sm100TmaWarpSpecializedILi4ELi2ELi16ELb1ELb0EEEJSH_NS5_IJNSS_ISF_SC_EENSS_INSA_ILi32EEESC_EEEEESI_SJ_SI_SJ_NS1D_6fusion15FusionCallbacksIS1H_NS1M_17LinearCombinationISI_fSI_fLNS_15FloatRoundStyleE2EEESH_S1L_JEEENS4_5SM1004TMEM4LOAD26SM100_TMEM_LOAD_16dp256b4xENS4_13SM90_TMA_LOADENS11_INS12_ILi2ELi4ELi3EEES15_NSS_INS5_IJS16_S1J_EEENS5_IJS1J_SC_EEEEEEENS4_17SM75_U32x4_LDSM_NENS4_14SM90_TMA_STOREES21_NS4_17SM90_U32x4_STSM_NENS4_39AutoVectorizingCopyWithAssumedAlignmentILi128EEEEEEvvEEEEvNT_6ParamsE)
        /*0038*/ 	.word	0x00000000


	//----- nvinfo : EIATTR_MIN_STACK_SIZE
	.align		4
.L_27:
        /*003c*/ 	.byte	0x04, 0x12
        /*003e*/ 	.short	(.L_29 - .L_28)
	.align		4
.L_28:
        /*0040*/ 	.word	index@(_ZN7cutlass13device_kernelINS_4gemm6kernel13GemmUniversalIN4cute5tupleIJiiiiEEENS1_10collective13CollectiveMmaINS1_35MainloopSm100TmaUmmaWarpSpecializedILi4ELi2ELi4ENS5_IJNS4_1CILi2EEESB_NSA_ILi1EEEEEEEENS5_IJNSA_ILi64EEENSA_ILi128EEESG_EEENS_10bfloat16_tENS5_IJlSC_lEEESI_SJ_NS4_8TiledMMAINS4_8MMA_AtomIJNS4_20SM100_MMA_F16BF16_SSISI_SI_fLi64ELi128ELNS4_4UMMA5MajorE0ELSO_0ELNSN_7ScaleInE0ELSP_0EEEEEENS4_6LayoutINS5_IJSC_SC_SC_EEENS5_IJNSA_ILi0EEESU_SU_EEEEENS5_IJNS4_10UnderscoreESX_SX_EEEEENS4_23SM90_TMA_LOAD_MULTICASTENS4_14ComposedLayoutINS4_7SwizzleILi3ELi4ELi3EEENS4_18smem_ptr_flag_bitsILi16EEENSS_INS5_IJNSA_ILi8EEESF_EEENS5_IJSF_SC_EEEEEEEvNS4_8identityES10_S1A_vS1B_EENS_8epilogue10collective18CollectiveEpilogueINS1D_23Sm100TmaWarpSpecializedILi4ELi2ELi16ELb1ELb0EEEJSH_NS5_IJNSS_ISF_SC_EENSS_INSA_ILi32EEESC_EEEEESI_SJ_SI_SJ_NS1D_6fusion15FusionCallbacksIS1H_NS1M_17LinearCombinationISI_fSI_fLNS_15FloatRoundStyleE2EEESH_S1L_JEEENS4_5SM1004TMEM4LOAD26SM100_TMEM_LOAD_16dp256b4xENS4_13SM90_TMA_LOADENS11_INS12_ILi2ELi4ELi3EEES15_NSS_INS5_IJS16_S1J_EEENS5_IJS1J_SC_EEEEEEENS4_17SM75_U32x4_LDSM_NENS4_14SM90_TMA_STOREES21_NS4_17SM90_U32x4_STSM_NENS4_39AutoVectorizingCopyWithAssumedAlignmentILi128EEEEEEvvEEEEvNT_6ParamsE)
        /*0044*/ 	.word	0x00000000
.L_29:


//--------------------- .nv.compat                --------------------------
	.section	.nv.compat,"",@"SHT_CUDA_COMPAT_INFO"
	.align	4
        /*0000*/ 	.byte	0x02, 0x09, 0x01, 0x00, 0x02, 0x02, 0x02, 0x00, 0x02, 0x05, 0x05, 0x00, 0x03, 0x07, 0x01, 0x01
        /*0010*/ 	.byte	0x02, 0x03, 0x01, 0x00, 0x02, 0x06, 0x01, 0x00, 0x04, 0x0b, 0x08, 0x00, 0x09, 0x00, 0x00, 0x00
        /*0020*/ 	.byte	0x00, 0x00, 0x00, 0x00


//--------------------- .nv.info._ZN7cutlass13device_kernelINS_4gemm6kernel13GemmUniversalIN4cute5tupleIJiiiiEEENS1_10collective13CollectiveMmaINS1_35MainloopSm100TmaUmmaWarpSpecializedILi4ELi2ELi4ENS5_IJNS4_1CILi2EEESB_NSA_ILi1EEEEEEEENS5_IJNSA_ILi64EEENSA_ILi128EEESG_EEENS_10bfloat16_tENS5_IJlSC_lEEESI_SJ_NS4_8TiledMMAINS4_8MMA_AtomIJNS4_20SM100_MMA_F16BF16_SSISI_SI_fLi64ELi128ELNS4_4UMMA5MajorE0ELSO_0ELNSN_7ScaleInE0ELSP_0EEEEEENS4_6LayoutINS5_IJSC_SC_SC_EEENS5_IJNSA_ILi0EEESU_SU_EEEEENS5_IJNS4_10UnderscoreESX_SX_EEEEENS4_23SM90_TMA_LOAD_MULTICASTENS4_14ComposedLayoutINS4_7SwizzleILi3ELi4ELi3EEENS4_18smem_ptr_flag_bitsILi16EEENSS_INS5_IJNSA_ILi8EEESF_EEENS5_IJSF_SC_EEEEEEEvNS4_8identityES10_S1A_vS1B_EENS_8epilogue10collective18CollectiveEpilogueINS1D_23Sm100TmaWarpSpecializedILi4ELi2ELi16ELb1ELb0EEEJSH_NS5_IJNSS_ISF_SC_EENSS_INSA_ILi32EEESC_EEEEESI_SJ_SI_SJ_NS1D_6fusion15FusionCallbacksIS1H_NS1M_17LinearCombinationISI_fSI_fLNS_15FloatRoundStyleE2EEESH_S1L_JEEENS4_5SM1004TMEM4LOAD26SM100_TMEM_LOAD_16dp256b4xENS4_13SM90_TMA_LOADENS11_INS12_ILi2ELi4ELi3EEES15_NSS_INS5_IJS16_S1J_EEENS5_IJS1J_SC_EEEEEEENS4_17SM75_U32x4_LDSM_NENS4_14SM90_TMA_STOREES21_NS4_17SM90_U32x4_STSM_NENS4_39AutoVectorizingCopyWithAssumedAlignmentILi128EEEEEEvvEEEEvNT_6ParamsE --------------------------
	.section	.nv.info._ZN7cutlass13device_kernelINS_4gemm6kernel13GemmUniversalIN4cute5tupleIJiiiiEEENS1_10collective13CollectiveMmaINS1_35MainloopSm100TmaUmmaWarpSpecializedILi4ELi2ELi4ENS5_IJNS4_1CILi2EEESB_NSA_ILi1EEEEEEEENS5_IJNSA_ILi64EEENSA_ILi128EEESG_EEENS_10bfloat16_tENS5_IJlSC_lEEESI_SJ_NS4_8TiledMMAINS4_8MMA_AtomIJNS4_20SM100_MMA_F16BF16_SSISI_SI_fLi64ELi128ELNS4_4UMMA5MajorE0ELSO_0ELNSN_7ScaleInE0ELSP_0EEEEEENS4_6LayoutINS5_IJSC_SC_SC_EEENS5_IJNSA_ILi0EEESU_SU_EEEEENS5_IJNS4_10UnderscoreESX_SX_EEEEENS4_23SM90_TMA_LOAD_MULTICASTENS4_14ComposedLayoutINS4_7SwizzleILi3ELi4ELi3EEENS4_18smem_ptr_flag_bitsILi16EEENSS_INS5_IJNSA_ILi8EEESF_EEENS5_IJSF_SC_EEEEEEEvNS4_8identityES10_S1A_vS1B_EENS_8epilogue10collective18CollectiveEpilogueINS1D_23Sm100TmaWarpSpecializedILi4ELi2ELi16ELb1ELb0EEEJSH_NS5_IJNSS_ISF_SC_EENSS_INSA_ILi32EEESC_EEEEESI_SJ_SI_SJ_NS1D_6fusion15FusionCallbacksIS1H_NS1M_17LinearCombinationISI_fSI_fLNS_15FloatRoundStyleE2EEESH_S1L_JEEENS4_5SM1004TMEM4LOAD26SM100_TMEM_LOAD_16dp256b4xENS4_13SM90_TMA_LOADENS11_INS12_ILi2ELi4ELi3EEES15_NSS_INS5_IJS16_S1J_EEENS5_IJS1J_SC_EEEEEEENS4_17SM75_U32x4_LDSM_NENS4_14SM90_TMA_STOREES21_NS4_17SM90_U32x4_STSM_NENS4_39AutoVectorizingCopyWithAssumedAlignmentILi128EEEEEEvvEEEEvNT_6ParamsE,"",@"SHT_CUDA_INFO"
	.sectionflags	@""
	.align	4


	//----- nvinfo : EIATTR_CUDA_API_VERSION
	.align		4
        /*0000*/ 	.byte	0x04, 0x37
        /*0002*/ 	.short	(.L_31 - .L_30)
.L_30:
        /*0004*/ 	.word	0x00000082


	//----- nvinfo : EIATTR_KPARAM_INFO
	.align		4
.L_31:
        /*0008*/ 	.byte	0x04, 0x17
        /*000a*/ 	.short	(.L_33 - .L_32)
.L_32:
        /*000c*/ 	.word	0x00000000
        /*0010*/ 	.short	0x0000
        /*0012*/ 	.short	0x0000
        /*0014*/ 	.byte	0x00, 0xf0, 0x01, 0x20


	//----- nvinfo : EIATTR_AT_ENTRY_FRAGMENTS
	.align		4
.L_33:
        /*0018*/ 	.byte	0x04, 0x4f
        /*001a*/ 	.short	(.L_35 - .L_34)


	//   ....[0]....
.L_34:
        /*001c*/ 	.word	0x00000006


	//----- nvinfo : EIATTR_RESERVED_SMEM_USED
	.align		4
.L_35:
        /*0020*/ 	.byte	0x01, 0x41
	.zero		2


	//----- nvinfo : EIATTR_SPARSE_MMA_MASK
	.align		4
        /*0024*/ 	.byte	0x03, 0x50
        /*0026*/ 	.short	0x0000


	//----- nvinfo : EIATTR_TCGEN05_1CTA_USED
	.align		4
        /*0028*/ 	.byte	0x01, 0x51
	.zero		2


	//----- nvinfo : EIATTR_MAXREG_COUNT
	.align		4
        /*002c*/ 	.byte	0x03, 0x1b
        /*002e*/ 	.short	0x00ff


	//----- nvinfo : EIATTR_NUM_BARRIERS
	.align		4
        /*0030*/ 	.byte	0x02, 0x4c
        /*0032*/ 	.byte	0x07
	.zero		1


	//----- nvinfo : EIATTR_EXTERNS
	.align		4
        /*0034*/ 	.byte	0x04, 0x0f
        /*0036*/ 	.short	(.L_37 - .L_36)


	//   ....[0]....
	.align		4
.L_36:
        /*0038*/ 	.word	index@(__assertfail)


	//----- nvinfo : EIATTR_MERCURY_ISA_VERSION
	.align		4
.L_37:
        /*003c*/ 	.byte	0x03, 0x5f
        /*003e*/ 	.short	0x0101


	//----- nvinfo : EIATTR_INT_WARP_WIDE_INSTR_OFFSETS
	.align		4
        /*0040*/ 	.byte	0x04, 0x31
        /*0042*/ 	.short	(.L_39 - .L_38)


	//   ....[0]....
.L_38:
        /*0044*/ 	.word	0x00004240


	//   ....[1]....
        /*0048*/ 	.word	0x00004270


	//   ....[2]....
        /*004c*/ 	.word	0x00004290


	//   ....[3]....
        /*0050*/ 	.word	0x00004dd0


	//   ....[4]....
        /*0054*/ 	.word	0x00004e40


	//   ....[5]....
        /*0058*/ 	.word	0x00004f20


	//   ....[6]....
        /*005c*/ 	.word	0x00004fa0


	//   ....[7]....
        /*0060*/ 	.word	0x000050a0


	//   ....[8]....
        /*0064*/ 	.word	0x00005120


	//   ....[9]....
        /*0068*/ 	.word	0x00005210


	//   ....[10]....
        /*006c*/ 	.word	0x000052c0


	//----- nvinfo : EIATTR_COOP_GROUP_MASK_REGIDS
	.align		4
.L_39:
        /*0070*/ 	.byte	0x04, 0x29
        /*0072*/ 	.short	(.L_41 - .L_40)


	//   ....[0]....
.L_40:
        /*0074*/ 	.word	0xffffffff


	//   ....[1]....
        /*0078*/ 	.word	0xffffffff


	//   ....[2]....
        /*007c*/ 	.word	0xffffffff


	//   ....[3]....
        /*0080*/ 	.word	0xffffffff


	//   ....[4]....
        /*0084*/ 	.word	0xffffffff


	//   ....[5]....
        /*0088*/ 	.word	0xffffffff


	//   ....[6]....
        /*008c*/ 	.word	0xffffffff


	//   ....[7]....
        /*0090*/ 	.word	0xffffffff


	//   ....[8]....
        /*0094*/ 	.word	0xffffffff


	//   ....[9]....
        /*0098*/ 	.word	0xffffffff


	//   ....[10]....
        /*009c*/ 	.word	0xffffffff


	//   ....[11]....
        /*00a0*/ 	.word	0xffffffff


	//   ....[12]....
        /*00a4*/ 	.word	0xffffffff


	//   ....[13]....
        /*00a8*/ 	.word	0xffffffff


	//----- nvinfo : EIATTR_COOP_GROUP_INSTR_OFFSETS
	.align		4
.L_41:
        /*00ac*/ 	.byte	0x04, 0x28
        /*00ae*/ 	.short	(.L_43 - .L_42)


	//   ....[0]....
.L_42:
        /*00b0*/ 	.word	0x00000080


	//   ....[1]....
        /*00b4*/ 	.word	0x000004f0


	//   ....[2]....
        /*00b8*/ 	.word	0x000006a0


	//   ....[3]....
        /*00bc*/ 	.word	0x00000840


	//   ....[4]....
        /*00c0*/ 	.word	0x00000940


	//   ....[5]....
        /*00c4*/ 	.word	0x00000ab0


	//   ....[6]....
        /*00c8*/ 	.word	0x00000c50


	//   ....[7]....
        /*00cc*/ 	.word	0x00000e00


	//   ....[8]....
        /*00d0*/ 	.word	0x000023c0


	//   ....[9]....
        /*00d4*/ 	.word	0x00003270


	//   ....[10]....
        /*00d8*/ 	.word	0x00003480


	//   ....[11]....
        /*00dc*/ 	.word	0x000034b0


	//   ....[12]....
        /*00e0*/ 	.word	0x00004120


	//   ....[13]....
        /*00e4*/ 	.word	0x00004350


	//----- nvinfo : EIATTR_VRC_CTA_INIT_COUNT
	.align		4
.L_43:
        /*00e8*/ 	.byte	0x02, 0x4a
        /*00ea*/ 	.byte	0x80
	.zero		1


	//----- nvinfo : EIATTR_SYSCALL_OFFSETS
	.align		4
        /*00ec*/ 	.byte	0x04, 0x46
        /*00ee*/ 	.short	(.L_45 - .L_44)


	//   ....[0]....
.L_44:
        /*00f0*/ 	.word	0x00005f50


	//   ....[1]....
        /*00f4*/ 	.word	0x00006040


	//   ....[2]....
        /*00f8*/ 	.word	0x00006800


	//   ....[3]....
        /*00fc*/ 	.word	0x000070b0


	//   ....[4]....
        /*0100*/ 	.word	0x00007940


	//   ....[5]....
        /*0104*/ 	.word	0x000081d0


	//----- nvinfo : EIATTR_MBARRIER_INSTR_OFFSETS
	.align		4
.L_45:
        /*0108*/ 	.byte	0x04, 0x39
        /*010a*/ 	.short	(.L_47 - .L_46)


	//   ....[0]....
.L_46:
        /*010c*/ 	.word	0x00000610
        /*0110*/ 	.word	0x000000ff
        /*0114*/ 	.word	0x00000000
        /*0118*/ 	.short	0x0100
        /*011a*/ 	.byte	0x04
	.zero		1


	//   ....[1]....
        /*011c*/ 	.word	0x00000620
        /*0120*/ 	.word	0x000000ff
        /*0124*/ 	.word	0x00000020
        /*0128*/ 	.short	0x0100
        /*012a*/ 	.byte	0x04
	.zero		1


	//   ....[2]....
        /*012c*/ 	.word	0x00000630
        /*0130*/ 	.word	0x000000ff
        /*0134*/ 	.word	0x00000008
        /*0138*/ 	.short	0x0100
        /*013a*/ 	.byte	0x04
	.zero		1


	//   ....[3]....
        /*013c*/ 	.word	0x00000640
        /*0140*/ 	.word	0x000000ff
        /*0144*/ 	.word	0x00000028
        /*0148*/ 	.short	0x0100
        /*014a*/ 	.byte	0x04
	.zero		1


	//   ....[4]....
        /*014c*/ 	.word	0x00000650
        /*0150*/ 	.word	0x000000ff
        /*0154*/ 	.word	0x00000010
        /*0158*/ 	.short	0x0100
        /*015a*/ 	.byte	0x04
	.zero		1


	//   ....[5]....
        /*015c*/ 	.word	0x00000660
        /*0160*/ 	.word	0x000000ff
        /*0164*/ 	.word	0x00000030
        /*0168*/ 	.short	0x0100
        /*016a*/ 	.byte	0x04
	.zero		1


	//   ....[6]....
        /*016c*/ 	.word	0x00000670
        /*0170*/ 	.word	0x000000ff
        /*0174*/ 	.word	0x00000018
        /*0178*/ 	.short	0x0100
        /*017a*/ 	.byte	0x04
	.zero		1


	//   ....[7]....
        /*017c*/ 	.word	0x00000680
        /*0180*/ 	.word	0x000000ff
        /*0184*/ 	.word	0x00000038
        /*0188*/ 	.short	0x0100
        /*018a*/ 	.byte	0x04
	.zero		1


	//   ....[8]....
        /*018c*/ 	.word	0x000007b0
        /*0190*/ 	.word	0x000000ff
        /*0194*/ 	.word	0x00000040
        /*0198*/ 	.short	0x0100
        /*019a*/ 	.byte	0x04
	.zero		1


	//   ....[9]....
        /*019c*/ 	.word	0x000007c0
        /*01a0*/ 	.word	0x000000ff
        /*01a4*/ 	.word	0x00000060
        /*01a8*/ 	.short	0x0100
        /*01aa*/ 	.byte	0x04
	.zero		1


	//   ....[10]....
        /*01ac*/ 	.word	0x000007d0
        /*01b0*/ 	.word	0x000000ff
        /*01b4*/ 	.word	0x00000048
        /*01b8*/ 	.short	0x0100
        /*01ba*/ 	.byte	0x04
	.zero		1


	//   ....[11]....
        /*01bc*/ 	.word	0x000007e0
        /*01c0*/ 	.word	0x000000ff
        /*01c4*/ 	.word	0x00000068
        /*01c8*/ 	.short	0x0100
        /*01ca*/ 	.byte	0x04
	.zero		1


	//   ....[12]....
        /*01cc*/ 	.word	0x000007f0
        /*01d0*/ 	.word	0x000000ff
        /*01d4*/ 	.word	0x00000050
        /*01d8*/ 	.short	0x0100
        /*01da*/ 	.byte	0x04
	.zero		1


	//   ....[13]....
        /*01dc*/ 	.word	0x00000800
        /*01e0*/ 	.word	0x000000ff
        /*01e4*/ 	.word	0x00000070
        /*01e8*/ 	.short	0x0100
        /*01ea*/ 	.byte	0x04
	.zero		1


	//   ....[14]....
        /*01ec*/ 	.word	0x00000810
        /*01f0*/ 	.word	0x000000ff
        /*01f4*/ 	.word	0x00000058
        /*01f8*/ 	.short	0x0100
        /*01fa*/ 	.byte	0x04
	.zero		1


	//   ....[15]....
        /*01fc*/ 	.word	0x00000820
        /*0200*/ 	.word	0x000000ff
        /*0204*/ 	.word	0x00000078
        /*0208*/ 	.short	0x0100
        /*020a*/ 	.byte	0x04
	.zero		1


	//   ....[16]....
        /*020c*/ 	.word	0x00000910
        /*0210*/ 	.word	0x000000ff
        /*0214*/ 	.word	0x00000080
        /*0218*/ 	.short	0x0100
        /*021a*/ 	.byte	0x06
	.zero		1


	//   ....[17]....
        /*021c*/ 	.word	0x00000920
        /*0220*/ 	.word	0x000000ff
        /*0224*/ 	.word	0x00000088
        /*0228*/ 	.short	0x0100
        /*022a*/ 	.byte	0x06
	.zero		1


	//   ....[18]....
        /*022c*/ 	.word	0x00000a60
        /*0230*/ 	.word	0x000000ff
        /*0234*/ 	.word	0x00000090
        /*0238*/ 	.short	0x0100
        /*023a*/ 	.byte	0x06
	.zero		1


	//   ....[19]....
        /*023c*/ 	.word	0x00000a70
        /*0240*/ 	.word	0x000000ff
        /*0244*/ 	.word	0x000000a0
        /*0248*/ 	.short	0x0100
        /*024a*/ 	.byte	0x06
	.zero		1


	//   ....[20]....
        /*024c*/ 	.word	0x00000a80
        /*0250*/ 	.word	0x000000ff
        /*0254*/ 	.word	0x00000098
        /*0258*/ 	.short	0x0100
        /*025a*/ 	.byte	0x06
	.zero		1


	//   ....[21]....
        /*025c*/ 	.word	0x00000a90
        /*0260*/ 	.word	0x000000ff
        /*0264*/ 	.word	0x000000a8
        /*0268*/ 	.short	0x0100
        /*026a*/ 	.byte	0x06
	.zero		1


	//   ....[22]....
        /*026c*/ 	.word	0x00000bc0
        /*0270*/ 	.word	0x000000ff
        /*0274*/ 	.word	0x000000b0
        /*0278*/ 	.short	0x0100
        /*027a*/ 	.byte	0x04
	.zero		1


	//   ....[23]....
        /*027c*/ 	.word	0x00000bd0
        /*0280*/ 	.word	0x000000ff
        /*0284*/ 	.word	0x000000d0
        /*0288*/ 	.short	0x0100
        /*028a*/ 	.byte	0x04
	.zero		1


	//   ....[24]....
        /*028c*/ 	.word	0x00000be0
        /*0290*/ 	.word	0x000000ff
        /*0294*/ 	.word	0x000000b8
        /*0298*/ 	.short	0x0100
        /*029a*/ 	.byte	0x04
	.zero		1


	//   ....[25]....
        /*029c*/ 	.word	0x00000bf0
        /*02a0*/ 	.word	0x000000ff
        /*02a4*/ 	.word	0x000000d8
        /*02a8*/ 	.short	0x0100
        /*02aa*/ 	.byte	0x04
	.zero		1


	//   ....[26]....
        /*02ac*/ 	.word	0x00000c00
        /*02b0*/ 	.word	0x000000ff
        /*02b4*/ 	.word	0x000000c0
        /*02b8*/ 	.short	0x0100
        /*02ba*/ 	.byte	0x04
	.zero		1


	//   ....[27]....
        /*02bc*/ 	.word	0x00000c10
        /*02c0*/ 	.word	0x000000ff
        /*02c4*/ 	.word	0x000000e0
        /*02c8*/ 	.short	0x0100
        /*02ca*/ 	.byte	0x04
	.zero		1


	//   ....[28]....
        /*02cc*/ 	.word	0x00000c20
        /*02d0*/ 	.word	0x000000ff
        /*02d4*/ 	.word	0x000000c8
        /*02d8*/ 	.short	0x0100
        /*02da*/ 	.byte	0x04
	.zero		1


	//   ....[29]....
        /*02dc*/ 	.word	0x00000c30
        /*02e0*/ 	.word	0x000000ff
        /*02e4*/ 	.word	0x000000e8
        /*02e8*/ 	.short	0x0100
        /*02ea*/ 	.byte	0x04
	.zero		1


	//   ....[30]....
        /*02ec*/ 	.word	0x00000d20
        /*02f0*/ 	.word	0x000000ff
        /*02f4*/ 	.word	0x000000f0
        /*02f8*/ 	.short	0x0100
        /*02fa*/ 	.byte	0x04
	.zero		1


	//   ....[31]....
        /*02fc*/ 	.word	0x00000d30
        /*0300*/ 	.word	0x000000ff
        /*0304*/ 	.word	0x00000100
        /*0308*/ 	.short	0x0100
        /*030a*/ 	.byte	0x04
	.zero		1


	//   ....[32]....
        /*030c*/ 	.word	0x00000d40
        /*0310*/ 	.word	0x000000ff
        /*0314*/ 	.word	0x000000f8
        /*0318*/ 	.short	0x0100
        /*031a*/ 	.byte	0x04
	.zero		1


	//   ....[33]....
        /*031c*/ 	.word	0x00000d50
        /*0320*/ 	.word	0x000000ff
        /*0324*/ 	.word	0x00000108
        /*0328*/ 	.short	0x0100
        /*032a*/ 	.byte	0x04
	.zero		1


	//   ....[34]....
        /*032c*/ 	.word	0x000019d0
        /*0330*/ 	.word	0x00000000
        /*0334*/ 	.word	0x00000100
        /*0338*/ 	.short	0x010a
        /*033a*/ 	.byte	0xff
	.zero		1


	//   ....[35]....
        /*033c*/ 	.word	0x00001a00
        /*0340*/ 	.word	0x00000000
        /*0344*/ 	.word	0x000000f0
        /*0348*/ 	.short	0x0101
        /*034a*/ 	.byte	0xff
	.zero		1


	//   ....[36]....
        /*034c*/ 	.word	0x00001ae0
        /*0350*/ 	.word	0x000000ff
        /*0354*/ 	.word	0x00000020
        /*0358*/ 	.short	0x010a
        /*035a*/ 	.byte	0x04
	.zero		1


	//   ....[37]....
        /*035c*/ 	.word	0x00001b60
        /*0360*/ 	.word	0x000000ff
        /*0364*/ 	.word	0x00000020
        /*0368*/ 	.short	0x010a
        /*036a*/ 	.byte	0x21
	.zero		1


	//   ....[38]....
        /*036c*/ 	.word	0x00001ca0
        /*0370*/ 	.word	0x000000ff
        /*0374*/ 	.word	0x00000020
        /*0378*/ 	.short	0x010a
        /*037a*/ 	.byte	0x04
	.zero		1


	//   ....[39]....
        /*037c*/ 	.word	0x00001f50
        /*0380*/ 	.word	0x000000ff
        /*0384*/ 	.word	0x00000088
        /*0388*/ 	.short	0x0101
        /*038a*/ 	.byte	0x15
	.zero		1


	//   ....[40]....
        /*038c*/ 	.word	0x00001f70
        /*0390*/ 	.word	0x000000ff
        /*0394*/ 	.word	0x00000020
        /*0398*/ 	.short	0x010a
        /*039a*/ 	.byte	0x04
	.zero		1


	//   ....[41]....
        /*039c*/ 	.word	0x00001ff0
        /*03a0*/ 	.word	0x000000ff
        /*03a4*/ 	.word	0x00000020
        /*03a8*/ 	.short	0x010a
        /*03aa*/ 	.byte	0x21
	.zero		1


	//   ....[42]....
        /*03ac*/ 	.word	0x00002130
        /*03b0*/ 	.word	0x000000ff
        /*03b4*/ 	.word	0x00000020
        /*03b8*/ 	.short	0x010a
        /*03ba*/ 	.byte	0x04
	.zero		1


	//   ....[43]....
        /*03bc*/ 	.word	0x000023f0
        /*03c0*/ 	.word	0x00000003
        /*03c4*/ 	.word	0x00000090
        /*03c8*/ 	.short	0x010a
        /*03ca*/ 	.byte	0xff
	.zero		1


	//   ....[44]....
        /*03cc*/ 	.word	0x00002540
        /*03d0*/ 	.word	0x00000000
        /*03d4*/ 	.word	0x00000000
        /*03d8*/ 	.short	0x0101
        /*03da*/ 	.byte	0xff
	.zero		1


	//   ....[45]....
        /*03dc*/ 	.word	0x00002af0
        /*03e0*/ 	.word	0x000000ff
        /*03e4*/ 	.word	0x00000000
        /*03e8*/ 	.short	0x010a
        /*03ea*/ 	.byte	0x04
	.zero		1


	//   ....[46]....
        /*03ec*/ 	.word	0x00002b80
        /*03f0*/ 	.word	0x000000ff
        /*03f4*/ 	.word	0x00000000
        /*03f8*/ 	.short	0x010a
        /*03fa*/ 	.byte	0x05
	.zero		1


	//   ....[47]....
        /*03fc*/ 	.word	0x00002c10
        /*0400*/ 	.word	0x000000ff
        /*0404*/ 	.word	0x00000000
        /*0408*/ 	.short	0x010a
        /*040a*/ 	.byte	0x05
	.zero		1


	//   ....[48]....
        /*040c*/ 	.word	0x00002cb0
        /*0410*/ 	.word	0x00000000
        /*0414*/ 	.word	0x00000000
        /*0418*/ 	.short	0x010a
        /*041a*/ 	.byte	0xff
	.zero		1


	//   ....[49]....
        /*041c*/ 	.word	0x00002dd0
        /*0420*/ 	.word	0x00000002
        /*0424*/ 	.word	0x000000f0
        /*0428*/ 	.short	0x010a
        /*042a*/ 	.byte	0xff
	.zero		1


	//   ....[50]....
        /*042c*/ 	.word	0x00002e40
        /*0430*/ 	.word	0x00000002
        /*0434*/ 	.word	0x00000000
        /*0438*/ 	.short	0x0101
        /*043a*/ 	.byte	0xff
	.zero		1


	//   ....[51]....
        /*043c*/ 	.word	0x00002e60
        /*0440*/ 	.word	0x000000ff
        /*0444*/ 	.word	0x000000a0
        /*0448*/ 	.short	0x010a
        /*044a*/ 	.byte	0x04
	.zero		1


	//   ....[52]....
        /*044c*/ 	.word	0x00002f80
        /*0450*/ 	.word	0x00000002
        /*0454*/ 	.word	0x00000090
        /*0458*/ 	.short	0x010a
        /*045a*/ 	.byte	0xff
	.zero		1


	//   ....[53]....
        /*045c*/ 	.word	0x00003080
        /*0460*/ 	.word	0x00000002
        /*0464*/ 	.word	0x00000000
        /*0468*/ 	.short	0x0101
        /*046a*/ 	.byte	0xff
	.zero		1


	//   ....[54]....
        /*046c*/ 	.word	0x00003110
        /*0470*/ 	.word	0x000000ff
        /*0474*/ 	.word	0x000000a0
        /*0478*/ 	.short	0x0106
        /*047a*/ 	.byte	0x04
	.zero		1


	//   ....[55]....
        /*047c*/ 	.word	0x00003130
        /*0480*/ 	.word	0x000000ff
        /*0484*/ 	.word	0x000000a0
        /*0488*/ 	.short	0x010a
        /*048a*/ 	.byte	0x04
	.zero		1


	//   ....[56]....
        /*048c*/ 	.word	0x000031c0
        /*0490*/ 	.word	0x000000ff
        /*0494*/ 	.word	0x000000a0
        /*0498*/ 	.short	0x0106
        /*049a*/ 	.byte	0x07
	.zero		1


	//   ....[57]....
        /*049c*/ 	.word	0x00003200
        /*04a0*/ 	.word	0x00000000
        /*04a4*/ 	.word	0x000000a0
        /*04a8*/ 	.short	0x010a
        /*04aa*/ 	.byte	0xff
	.zero		1


	//   ....[58]....
        /*04ac*/ 	.word	0x000037d0
        /*04b0*/ 	.word	0x00000000
        /*04b4*/ 	.word	0x00000090
        /*04b8*/ 	.short	0x010a
        /*04ba*/ 	.byte	0xff
	.zero		1


	//   ....[59]....
        /*04bc*/ 	.word	0x000038d0
        /*04c0*/ 	.word	0x00000003
        /*04c4*/ 	.word	0x00000000
        /*04c8*/ 	.short	0x0101
        /*04ca*/ 	.byte	0xff
	.zero		1


	//   ....[60]....
        /*04cc*/ 	.word	0x000038e0
        /*04d0*/ 	.word	0x000000ff
        /*04d4*/ 	.word	0x00000000
        /*04d8*/ 	.short	0x010a
        /*04da*/ 	.byte	0x04
	.zero		1


	//   ....[61]....
        /*04dc*/ 	.word	0x00003960
        /*04e0*/ 	.word	0x000000ff
        /*04e4*/ 	.word	0x000000d0
        /*04e8*/ 	.short	0x010a
        /*04ea*/ 	.byte	0x2e
	.zero		1


	//   ....[62]....
        /*04ec*/ 	.word	0x00003a40
        /*04f0*/ 	.word	0x000000ff
        /*04f4*/ 	.word	0x00000000
        /*04f8*/ 	.short	0x010a
        /*04fa*/ 	.byte	0x07
	.zero		1


	//   ....[63]....
        /*04fc*/ 	.word	0x00003b80
        /*0500*/ 	.word	0x000000ff
        /*0504*/ 	.word	0x00000000
        /*0508*/ 	.short	0x010a
        /*050a*/ 	.byte	0x04
	.zero		1


	//   ....[64]....
        /*050c*/ 	.word	0x00003f50
        /*0510*/ 	.word	0x000000ff
        /*0514*/ 	.word	0x00000000
        /*0518*/ 	.short	0x010a
        /*051a*/ 	.byte	0x04
	.zero		1


	//   ....[65]....
        /*051c*/ 	.word	0x00003fe0
        /*0520*/ 	.word	0x000000ff
        /*0524*/ 	.word	0x00000000
        /*0528*/ 	.short	0x010a
        /*052a*/ 	.byte	0x05
	.zero		1


	//   ....[66]....
        /*052c*/ 	.word	0x00004070
        /*0530*/ 	.word	0x000000ff
        /*0534*/ 	.word	0x00000000
        /*0538*/ 	.short	0x010a
        /*053a*/ 	.byte	0x05
	.zero		1


	//   ....[67]....
        /*053c*/ 	.word	0x00004100
        /*0540*/ 	.word	0x000000ff
        /*0544*/ 	.word	0x00000000
        /*0548*/ 	.short	0x010a
        /*054a*/ 	.byte	0x04
	.zero		1


	//   ....[68]....
        /*054c*/ 	.word	0x000045d0
        /*0550*/ 	.word	0x0000000c
        /*0554*/ 	.word	0x00000090
        /*0558*/ 	.short	0x010a
        /*055a*/ 	.byte	0xff
	.zero		1


	//   ....[69]....
        /*055c*/ 	.word	0x00004740
        /*0560*/ 	.word	0x00000000
        /*0564*/ 	.word	0x00000000
        /*0568*/ 	.short	0x0101
        /*056a*/ 	.byte	0xff
	.zero		1


	//   ....[70]....
        /*056c*/ 	.word	0x00004bd0
        /*0570*/ 	.word	0x000000ff
        /*0574*/ 	.word	0x00000088
        /*0578*/ 	.short	0x010a
        /*057a*/ 	.byte	0x15
	.zero		1


	//   ....[71]....
        /*057c*/ 	.word	0x00004d50
        /*0580*/ 	.word	0x000000ff
        /*0584*/ 	.word	0x00000060
        /*0588*/ 	.short	0x010a
        /*058a*/ 	.byte	0x15
	.zero		1


	//   ....[72]....
        /*058c*/ 	.word	0x00004ed0
        /*0590*/ 	.word	0x000000ff
        /*0594*/ 	.word	0x00000040
        /*0598*/ 	.short	0x010b
        /*059a*/ 	.byte	0x15
	.zero		1


	//   ....[73]....
        /*059c*/ 	.word	0x00004ee0
        /*05a0*/ 	.word	0x000000ff
        /*05a4*/ 	.word	0x00000000
        /*05a8*/ 	.short	0x0101
        /*05aa*/ 	.byte	0x06
	.zero		1


	//   ....[74]....
        /*05ac*/ 	.word	0x00004ef0
        /*05b0*/ 	.word	0x000000ff
        /*05b4*/ 	.word	0x00000068
        /*05b8*/ 	.short	0x010a
        /*05ba*/ 	.byte	0x15
	.zero		1


	//   ....[75]....
        /*05bc*/ 	.word	0x00005050
        /*05c0*/ 	.word	0x000000ff
        /*05c4*/ 	.word	0x00000048
        /*05c8*/ 	.short	0x010b
        /*05ca*/ 	.byte	0x15
	.zero		1


	//   ....[76]....
        /*05cc*/ 	.word	0x00005060
        /*05d0*/ 	.word	0x000000ff
        /*05d4*/ 	.word	0x00000000
        /*05d8*/ 	.short	0x0101
        /*05da*/ 	.byte	0x06
	.zero		1


	//   ....[77]....
        /*05dc*/ 	.word	0x00005070
        /*05e0*/ 	.word	0x000000ff
        /*05e4*/ 	.word	0x00000070
        /*05e8*/ 	.short	0x010a
        /*05ea*/ 	.byte	0x15
	.zero		1


	//   ....[78]....
        /*05ec*/ 	.word	0x000051c0
        /*05f0*/ 	.word	0x000000ff
        /*05f4*/ 	.word	0x00000050
        /*05f8*/ 	.short	0x010b
        /*05fa*/ 	.byte	0x15
	.zero		1


	//   ....[79]....
        /*05fc*/ 	.word	0x000051d0
        /*0600*/ 	.word	0x000000ff
        /*0604*/ 	.word	0x00000000
        /*0608*/ 	.short	0x0101
        /*060a*/ 	.byte	0x06
	.zero		1


	//   ....[80]....
        /*060c*/ 	.word	0x000051e0
        /*0610*/ 	.word	0x000000ff
        /*0614*/ 	.word	0x00000078
        /*0618*/ 	.short	0x010a
        /*061a*/ 	.byte	0x15
	.zero		1


	//   ....[81]....
        /*061c*/ 	.word	0x000053d0
        /*0620*/ 	.word	0x000000ff
        /*0624*/ 	.word	0x00000058
        /*0628*/ 	.short	0x010b
        /*062a*/ 	.byte	0x15
	.zero		1


	//   ....[82]....
        /*062c*/ 	.word	0x000053e0
        /*0630*/ 	.word	0x000000ff
        /*0634*/ 	.word	0x00000000
        /*0638*/ 	.short	0x0101
        /*063a*/ 	.byte	0x25
	.zero		1


	//   ....[83]....
        /*063c*/ 	.word	0x00005410
        /*0640*/ 	.word	0x000000ff
        /*0644*/ 	.word	0x00000060
        /*0648*/ 	.short	0x010a
        /*064a*/ 	.byte	0x15
	.zero		1


	//   ....[84]....
        /*064c*/ 	.word	0x00005430
        /*0650*/ 	.word	0x000000ff
        /*0654*/ 	.word	0x00000068
        /*0658*/ 	.short	0x010a
        /*065a*/ 	.byte	0x15
	.zero		1


	//   ....[85]....
        /*065c*/ 	.word	0x00005450
        /*0660*/ 	.word	0x000000ff
        /*0664*/ 	.word	0x00000070
        /*0668*/ 	.short	0x010a
        /*066a*/ 	.byte	0x15
	.zero		1


	//   ....[86]....
        /*066c*/ 	.word	0x00005490
        /*0670*/ 	.word	0x00000000
        /*0674*/ 	.word	0x00000078
        /*0678*/ 	.short	0x010a
        /*067a*/ 	.byte	0xff
	.zero		1


	//   ....[87]....
        /*067c*/ 	.word	0x000057e0
        /*0680*/ 	.word	0x00000003
        /*0684*/ 	.word	0x00000090
        /*0688*/ 	.short	0x010a
        /*068a*/ 	.byte	0xff
	.zero		1


	//   ....[88]....
        /*068c*/ 	.word	0x00005960
        /*0690*/ 	.word	0x00000000
        /*0694*/ 	.word	0x00000000
        /*0698*/ 	.short	0x0101
        /*069a*/ 	.byte	0xff
	.zero		1


	//   ....[89]....
        /*069c*/ 	.word	0x000064b0
        /*06a0*/ 	.word	0x000000ff
        /*06a4*/ 	.word	0x00000040
        /*06a8*/ 	.short	0x010a
        /*06aa*/ 	.byte	0x2c
	.zero		1


	//   ....[90]....
        /*06ac*/ 	.word	0x000064f0
        /*06b0*/ 	.word	0x0000001a
        /*06b4*/ 	.word	0x000000b0
        /*06b8*/ 	.short	0x010a
        /*06ba*/ 	.byte	0xff
	.zero		1


	//   ....[91]....
        /*06bc*/ 	.word	0x00006600
        /*06c0*/ 	.word	0x000000ff
        /*06c4*/ 	.word	0x00000040
        /*06c8*/ 	.short	0x010a
        /*06ca*/ 	.byte	0x2c
	.zero		1


	//   ....[92]....
        /*06cc*/ 	.word	0x000066e0
        /*06d0*/ 	.word	0x0000001a
        /*06d4*/ 	.word	0x000000b0
        /*06d8*/ 	.short	0x010a
        /*06da*/ 	.byte	0xff
	.zero		1


	//   ....[93]....
        /*06dc*/ 	.word	0x00006e10
        /*06e0*/ 	.word	0x00000000
        /*06e4*/ 	.word	0x00000000
        /*06e8*/ 	.short	0x0101
        /*06ea*/ 	.byte	0xff
	.zero		1


	//   ....[94]....
        /*06ec*/ 	.word	0x00006e20
        /*06f0*/ 	.word	0x00000002
        /*06f4*/ 	.word	0x00000040
        /*06f8*/ 	.short	0x010a
        /*06fa*/ 	.byte	0xff
	.zero		1


	//   ....[95]....
        /*06fc*/ 	.word	0x00006ee0
        /*0700*/ 	.word	0x00000002
        /*0704*/ 	.word	0x00000040
        /*0708*/ 	.short	0x010a
        /*070a*/ 	.byte	0xff
	.zero		1


	//   ....[96]....
        /*070c*/ 	.word	0x000076a0
        /*0710*/ 	.word	0x00000000
        /*0714*/ 	.word	0x00000000
        /*0718*/ 	.short	0x0101
        /*071a*/ 	.byte	0xff
	.zero		1


	//   ....[97]....
        /*071c*/ 	.word	0x000076c0
        /*0720*/ 	.word	0x00000002
        /*0724*/ 	.word	0x00000040
        /*0728*/ 	.short	0x010a
        /*072a*/ 	.byte	0xff
	.zero		1


	//   ....[98]....
        /*072c*/ 	.word	0x00007770
        /*0730*/ 	.word	0x00000002
        /*0734*/ 	.word	0x00000040
        /*0738*/ 	.short	0x010a
        /*073a*/ 	.byte	0xff
	.zero		1


	//   ....[99]....
        /*073c*/ 	.word	0x00007f30
        /*0740*/ 	.word	0x00000000
        /*0744*/ 	.word	0x00000000
        /*0748*/ 	.short	0x0101
        /*074a*/ 	.byte	0xff
	.zero		1


	//   ....[100]....
        /*074c*/ 	.word	0x00007f50
        /*0750*/ 	.word	0x00000003
        /*0754*/ 	.word	0x00000040
        /*0758*/ 	.short	0x010a
        /*075a*/ 	.byte	0xff
	.zero		1


	//   ....[101]....
        /*075c*/ 	.word	0x00008000
        /*0760*/ 	.word	0x00000003
        /*0764*/ 	.word	0x00000040
        /*0768*/ 	.short	0x010a
        /*076a*/ 	.byte	0xff
	.zero		1


	//   ....[102]....
        /*076c*/ 	.word	0x000083a0
        /*0770*/ 	.word	0x000000ff
        /*0774*/ 	.word	0x00000000
        /*0778*/ 	.short	0x0101
        /*077a*/ 	.byte	0x04
	.zero		1


	//   ....[103]....
        /*077c*/ 	.word	0x00008820
        /*0780*/ 	.word	0x00000000
        /*0784*/ 	.word	0x00000000
        /*0788*/ 	.short	0x0101
        /*078a*/ 	.byte	0xff
	.zero		1


	//   ....[104]....
        /*078c*/ 	.word	0x00008ab0
        /*0790*/ 	.word	0x000000ff
        /*0794*/ 	.word	0x00000000
        /*0798*/ 	.short	0x0101
        /*079a*/ 	.byte	0x04
	.zero		1


	//   ....[105]....
        /*079c*/ 	.word	0x00008ad0
        /*07a0*/ 	.word	0x00000000
        /*07a4*/ 	.word	0x00000100
        /*07a8*/ 	.short	0x010a
        /*07aa*/ 	.byte	0xff
	.zero		1


	//   ....[106]....
        /*07ac*/ 	.word	0x00008b30
        /*07b0*/ 	.word	0x00000000
        /*07b4*/ 	.word	0x00000020
        /*07b8*/ 	.short	0x010a
        /*07ba*/ 	.byte	0xff
	.zero		1


	//   ....[107]....
        /*07bc*/ 	.word	0x00008b90
        /*07c0*/ 	.word	0x00000000
        /*07c4*/ 	.word	0x00000020
        /*07c8*/ 	.short	0x010a
        /*07ca*/ 	.byte	0xff
	.zero		1


	//   ....[108]....
        /*07cc*/ 	.word	0x00008be0
        /*07d0*/ 	.word	0x00000003
        /*07d4*/ 	.word	0x00000090
        /*07d8*/ 	.short	0x010a
        /*07da*/ 	.byte	0xff
	.zero		1


	//   ....[109]....
        /*07dc*/ 	.word	0x00008c40
        /*07e0*/ 	.word	0x00000000
        /*07e4*/ 	.word	0x00000000
        /*07e8*/ 	.short	0x010a
        /*07ea*/ 	.byte	0xff
	.zero		1


	//   ....[110]....
        /*07ec*/ 	.word	0x00008ca0
        /*07f0*/ 	.word	0x00000000
        /*07f4*/ 	.word	0x00000000
        /*07f8*/ 	.short	0x010a
        /*07fa*/ 	.byte	0xff
	.zero		1


	//   ....[111]....
        /*07fc*/ 	.word	0x00008d00
        /*0800*/ 	.word	0x00000000
        /*0804*/ 	.word	0x00000000
        /*0808*/ 	.short	0x010a
        /*080a*/ 	.byte	0xff
	.zero		1


	//   ....[112]....
        /*080c*/ 	.word	0x00008d50
        /*0810*/ 	.word	0x00000002
        /*0814*/ 	.word	0x000000f0
        /*0818*/ 	.short	0x010a
        /*081a*/ 	.byte	0xff
	.zero		1


	//   ....[113]....
        /*081c*/ 	.word	0x00008db0
        /*0820*/ 	.word	0x00000002
        /*0824*/ 	.word	0x000000a0
        /*0828*/ 	.short	0x010a
        /*082a*/ 	.byte	0xff
	.zero		1


	//   ....[114]....
        /*082c*/ 	.word	0x00008e00
        /*0830*/ 	.word	0x00000002
        /*0834*/ 	.word	0x00000090
        /*0838*/ 	.short	0x010a
        /*083a*/ 	.byte	0xff
	.zero		1


	//   ....[115]....
        /*083c*/ 	.word	0x00008e60
        /*0840*/ 	.word	0x00000000
        /*0844*/ 	.word	0x000000a0
        /*0848*/ 	.short	0x010a
        /*084a*/ 	.byte	0xff
	.zero		1


	//   ....[116]....
        /*084c*/ 	.word	0x00008eb0
        /*0850*/ 	.word	0x00000000
        /*0854*/ 	.word	0x00000090
        /*0858*/ 	.short	0x010a
        /*085a*/ 	.byte	0xff
	.zero		1


	//   ....[117]....
        /*085c*/ 	.word	0x00008f10
        /*0860*/ 	.word	0x00000002
        /*0864*/ 	.word	0x000000d0
        /*0868*/ 	.short	0x010a
        /*086a*/ 	.byte	0xff
	.zero		1


	//   ....[118]....
        /*086c*/ 	.word	0x00008f70
        /*0870*/ 	.word	0x00000000
        /*0874*/ 	.word	0x00000000
        /*0878*/ 	.short	0x010a
        /*087a*/ 	.byte	0xff
	.zero		1


	//   ....[119]....
        /*087c*/ 	.word	0x00008fd0
        /*0880*/ 	.word	0x00000000
        /*0884*/ 	.word	0x00000000
        /*0888*/ 	.short	0x010a
        /*088a*/ 	.byte	0xff
	.zero		1


	//   ....[120]....
        /*088c*/ 	.word	0x00009030
        /*0890*/ 	.word	0x00000000
        /*0894*/ 	.word	0x00000000
        /*0898*/ 	.short	0x010a
        /*089a*/ 	.byte	0xff
	.zero		1


	//   ....[121]....
        /*089c*/ 	.word	0x00009090
        /*08a0*/ 	.word	0x00000000
        /*08a4*/ 	.word	0x00000000
        /*08a8*/ 	.short	0x010a
        /*08aa*/ 	.byte	0xff
	.zero		1


	//   ....[122]....
        /*08ac*/ 	.word	0x000090f0
        /*08b0*/ 	.word	0x00000000
        /*08b4*/ 	.word	0x00000000
        /*08b8*/ 	.short	0x010a
        /*08ba*/ 	.byte	0xff
	.zero		1


	//   ....[123]....
        /*08bc*/ 	.word	0x00009140
        /*08c0*/ 	.word	0x0000000c
        /*08c4*/ 	.word	0x00000090
        /*08c8*/ 	.short	0x010a
        /*08ca*/ 	.byte	0xff
	.zero		1


	//   ....[124]....
        /*08cc*/ 	.word	0x000091a0
        /*08d0*/ 	.word	0x00000000
        /*08d4*/ 	.word	0x00000088
        /*08d8*/ 	.short	0x010a
        /*08da*/ 	.byte	0xff
	.zero		1


	//   ....[125]....
        /*08dc*/ 	.word	0x00009200
        /*08e0*/ 	.word	0x00000000
        /*08e4*/ 	.word	0x00000060
        /*08e8*/ 	.short	0x010a
        /*08ea*/ 	.byte	0xff
	.zero		1


	//   ....[126]....
        /*08ec*/ 	.word	0x00009260
        /*08f0*/ 	.word	0x00000000
        /*08f4*/ 	.word	0x00000068
        /*08f8*/ 	.short	0x010a
        /*08fa*/ 	.byte	0xff
	.zero		1


	//   ....[127]....
        /*08fc*/ 	.word	0x000092c0
        /*0900*/ 	.word	0x00000000
        /*0904*/ 	.word	0x00000070
        /*0908*/ 	.short	0x010a
        /*090a*/ 	.byte	0xff
	.zero		1


	//   ....[128]....
        /*090c*/ 	.word	0x00009320
        /*0910*/ 	.word	0x00000000
        /*0914*/ 	.word	0x00000078
        /*0918*/ 	.short	0x010a
        /*091a*/ 	.byte	0xff
	.zero		1


	//   ....[129]....
        /*091c*/ 	.word	0x00009380
        /*0920*/ 	.word	0x00000000
        /*0924*/ 	.word	0x00000060
        /*0928*/ 	.short	0x010a
        /*092a*/ 	.byte	0xff
	.zero		1


	//   ....[130]....
        /*092c*/ 	.word	0x000093e0
        /*0930*/ 	.word	0x00000000
        /*0934*/ 	.word	0x00000068
        /*0938*/ 	.short	0x010a
        /*093a*/ 	.byte	0xff
	.zero		1


	//   ....[131]....
        /*093c*/ 	.word	0x00009440
        /*0940*/ 	.word	0x00000000
        /*0944*/ 	.word	0x00000070
        /*0948*/ 	.short	0x010a
        /*094a*/ 	.byte	0xff
	.zero		1


	//   ....[132]....
        /*094c*/ 	.word	0x00009490
        /*0950*/ 	.word	0x00000003
        /*0954*/ 	.word	0x00000090
        /*0958*/ 	.short	0x010a
        /*095a*/ 	.byte	0xff
	.zero		1


	//   ....[133]....
        /*095c*/ 	.word	0x000094f0
        /*0960*/ 	.word	0x00000000
        /*0964*/ 	.word	0x00000040
        /*0968*/ 	.short	0x010a
        /*096a*/ 	.byte	0xff
	.zero		1


	//   ....[134]....
        /*096c*/ 	.word	0x00009540
        /*0970*/ 	.word	0x0000001a
        /*0974*/ 	.word	0x000000b0
        /*0978*/ 	.short	0x010a
        /*097a*/ 	.byte	0xff
	.zero		1


	//   ....[135]....
        /*097c*/ 	.word	0x00009590
        /*0980*/ 	.word	0x00000002
        /*0984*/ 	.word	0x00000040
        /*0988*/ 	.short	0x010a
        /*098a*/ 	.byte	0xff
	.zero		1


	//   ....[136]....
        /*098c*/ 	.word	0x000095e0
        /*0990*/ 	.word	0x00000002
        /*0994*/ 	.word	0x00000040
        /*0998*/ 	.short	0x010a
        /*099a*/ 	.byte	0xff
	.zero		1


	//   ....[137]....
        /*099c*/ 	.word	0x00009630
        /*09a0*/ 	.word	0x00000003
        /*09a4*/ 	.word	0x00000040
        /*09a8*/ 	.short	0x010a
        /*09aa*/ 	.byte	0xff
	.zero		1


	//----- nvinfo : EIATTR_NUM_MBARRIERS
	.align		4
.L_47:
        /*09ac*/ 	.byte	0x03, 0x38
        /*09ae*/ 	.short	0x0022


	//----- nvinfo : EIATTR_EXIT_INSTR_OFFSETS
	.align		4
        /*09b0*/ 	.byte	0x04, 0x1c
        /*09b2*/ 	.short	(.L_49 - .L_48)


	//   ....[0]....
.L_48:
        /*09b4*/ 	.word	0x00002ce0


	//   ....[1]....
        /*09b8*/ 	.word	0x000031d0


	//   ....[2]....
        /*09bc*/ 	.word	0x00003230


	//   ....[3]....
        /*09c0*/ 	.word	0x00004360


	//   ....[4]....
        /*09c4*/ 	.word	0x000054c0


	//   ....[5]....
        /*09c8*/ 	.word	0x00005500


	//   ....[6]....
        /*09cc*/ 	.word	0x000089a0


	//   ....[7]....
        /*09d0*/ 	.word	0x00008a20


	//   ....[8]....
        /*09d4*/ 	.word	0x00008a50


	//   ....[9]....
        /*09d8*/ 	.word	0x00008ac0


	//----- nvinfo : EIATTR_MAX_THREADS
	.align		4
.L_49:
        /*09dc*/ 	.byte	0x04, 0x05
        /*09de*/ 	.short	(.L_51 - .L_50)
.L_50:
        /*09e0*/ 	.word	0x00000100
        /*09e4*/ 	.word	0x00000001
        /*09e8*/ 	.word	0x00000001


	//----- nvinfo : EIATTR_CRS_STACK_SIZE
	.align		4
.L_51:
        /*09ec*/ 	.byte	0x04, 0x1e
        /*09ee*/ 	.short	(.L_53 - .L_52)
.L_52:
        /*09f0*/ 	.word	0x00000000


	//----- nvinfo : EIATTR_CBANK_PARAM_SIZE
	.align		4
.L_53:
        /*09f4*/ 	.byte	0x03, 0x19
        /*09f6*/ 	.short	0x0800


	//----- nvinfo : EIATTR_PARAM_CBANK
	.align		4
        /*09f8*/ 	.byte	0x04, 0x0a
        /*09fa*/ 	.short	(.L_55 - .L_54)
	.align		4
.L_54:
        /*09fc*/ 	.word	index@(.nv.constant0._ZN7cutlass13device_kernelINS_4gemm6kernel13GemmUniversalIN4cute5tupleIJiiiiEEENS1_10collective13CollectiveMmaINS1_35MainloopSm100TmaUmmaWarpSpecializedILi4ELi2ELi4ENS5_IJNS4_1CILi2EEESB_NSA_ILi1EEEEEEEENS5_IJNSA_ILi64EEENSA_ILi128EEESG_EEENS_10bfloat16_tENS5_IJlSC_lEEESI_SJ_NS4_8TiledMMAINS4_8MMA_AtomIJNS4_20SM100_MMA_F16BF16_SSISI_SI_fLi64ELi128ELNS4_4UMMA5MajorE0ELSO_0ELNSN_7ScaleInE0ELSP_0EEEEEENS4_6LayoutINS5_IJSC_SC_SC_EEENS5_IJNSA_ILi0EEESU_SU_EEEEENS5_IJNS4_10UnderscoreESX_SX_EEEEENS4_23SM90_TMA_LOAD_MULTICASTENS4_14ComposedLayoutINS4_7SwizzleILi3ELi4ELi3EEENS4_18smem_ptr_flag_bitsILi16EEENSS_INS5_IJNSA_ILi8EEESF_EEENS5_IJSF_SC_EEEEEEEvNS4_8identityES10_S1A_vS1B_EENS_8epilogue10collective18CollectiveEpilogueINS1D_23Sm100TmaWarpSpecializedILi4ELi2ELi16ELb1ELb0EEEJSH_NS5_IJNSS_ISF_SC_EENSS_INSA_ILi32EEESC_EEEEESI_SJ_SI_SJ_NS1D_6fusion15FusionCallbacksIS1H_NS1M_17LinearCombinationISI_fSI_fLNS_15FloatRoundStyleE2EEESH_S1L_JEEENS4_5SM1004TMEM4LOAD26SM100_TMEM_LOAD_16dp256b4xENS4_13SM90_TMA_LOADENS11_INS12_ILi2ELi4ELi3EEES15_NSS_INS5_IJS16_S1J_EEENS5_IJS1J_SC_EEEEEEENS4_17SM75_U32x4_LDSM_NENS4_14SM90_TMA_STOREES21_NS4_17SM90_U32x4_STSM_NENS4_39AutoVectorizingCopyWithAssumedAlignmentILi128EEEEEEvvEEEEvNT_6ParamsE)
        /*0a00*/ 	.short	0x0380
        /*0a02*/ 	.short	0x0800


	//----- nvinfo : EIATTR_SW_WAR
	.align		4
.L_55:
        /*0a04*/ 	.byte	0x04, 0x36
        /*0a06*/ 	.short	(.L_57 - .L_56)
.L_56:
        /*0a08*/ 	.word	0x00000008
.L_57:


//--------------------- .nv.callgraph             --------------------------
	.section	.nv.callgraph,"",@"SHT_CUDA_CALLGRAPH"
	.align	4
	.sectionentsize	8
	.align		4
        /*0000*/ 	.word	0x00000000
	.align		4
        /*0004*/ 	.word	0xffffffff
	.align		4
        /*0008*/ 	.word	index@(_ZN7cutlass13device_kernelINS_4gemm6kernel13GemmUniversalIN4cute5tupleIJiiiiEEENS1_10collective13CollectiveMmaINS1_35MainloopSm100TmaUmmaWarpSpecializedILi4ELi2ELi4ENS5_IJNS4_1CILi2EEESB_NSA_ILi1EEEEEEEENS5_IJNSA_ILi64EEENSA_ILi128EEESG_EEENS_10bfloat16_tENS5_IJlSC_lEEESI_SJ_NS4_8TiledMMAINS4_8MMA_AtomIJNS4_20SM100_MMA_F16BF16_SSISI_SI_fLi64ELi128ELNS4_4UMMA5MajorE0ELSO_0ELNSN_7ScaleInE0ELSP_0EEEEEENS4_6LayoutINS5_IJSC_SC_SC_EEENS5_IJNSA_ILi0EEESU_SU_EEEEENS5_IJNS4_10UnderscoreESX_SX_EEEEENS4_23SM90_TMA_LOAD_MULTICASTENS4_14ComposedLayoutINS4_7SwizzleILi3ELi4ELi3EEENS4_18smem_ptr_flag_bitsILi16EEENSS_INS5_IJNSA_ILi8EEESF_EEENS5_IJSF_SC_EEEEEEEvNS4_8identityES10_S1A_vS1B_EENS_8epilogue10collective18CollectiveEpilogueINS1D_23Sm100TmaWarpSpecializedILi4ELi2ELi16ELb1ELb0EEEJSH_NS5_IJNSS_ISF_SC_EENSS_INSA_ILi32EEESC_EEEEESI_SJ_SI_SJ_NS1D_6fusion15FusionCallbacksIS1H_NS1M_17LinearCombinationISI_fSI_fLNS_15FloatRoundStyleE2EEESH_S1L_JEEENS4_5SM1004TMEM4LOAD26SM100_TMEM_LOAD_16dp256b4xENS4_13SM90_TMA_LOADENS11_INS12_ILi2ELi4ELi3EEES15_NSS_INS5_IJS16_S1J_EEENS5_IJS1J_SC_EEEEEEENS4_17SM75_U32x4_LDSM_NENS4_14SM90_TMA_STOREES21_NS4_17SM90_U32x4_STSM_NENS4_39AutoVectorizingCopyWithAssumedAlignmentILi128EEEEEEvvEEEEvNT_6ParamsE)
	.align		4
        /*000c*/ 	.word	index@(__assertfail)
	.align		4
        /*0010*/ 	.word	0x00000000
	.align		4
        /*0014*/ 	.word	0xfffffffe
	.align		4
        /*0018*/ 	.word	0x00000000
	.align		4
        /*001c*/ 	.word	0xfffffffd
	.align		4
        /*0020*/ 	.word	0x00000000
	.align		4
        /*0024*/ 	.word	0xfffffffc


//--------------------- .nv.constant4             --------------------------
	.section	.nv.constant4,"a",@progbits
	.align	8
	.align		8
.nv.constant4:
        /*0000*/ 	.dword	__assertfail
	.align		8
        /*0008*/ 	.dword	__unnamed_1
	.align		8
        /*0010*/ 	.dword	__unnamed_2
	.align		8
        /*0018*/ 	.dword	_ZN39_INTERNAL_783f7baf_4_k_cu_409fc508_88354cuda3std3__45__cpo5beginE
	.align		8
        /*0020*/ 	.dword	_ZN39_INTERNAL_783f7baf_4_k_cu_409fc508_88354cuda3std3__45__cpo3endE
	.align		8
        /*0028*/ 	.dword	_ZN39_INTERNAL_783f7baf_4_k_cu_409fc508_88354cuda3std3__45__cpo6cbeginE
	.align		8
        /*0030*/ 	.dword	_ZN39_INTERNAL_783f7baf_4_k_cu_409fc508_88354cuda3std3__45__cpo4cendE
	.align		8
        /*0038*/ 	.dword	_ZN39_INTERNAL_783f7baf_4_k_cu_409fc508_88354cuda3std3__441_GLOBAL__N__783f7baf_4_k_cu_409fc508_88356ignoreE
	.align		8
        /*0040*/ 	.dword	_ZN39_INTERNAL_783f7baf_4_k_cu_409fc508_88354cuda3std3__419piecewise_constructE
	.align		8
        /*0048*/ 	.dword	_ZN39_INTERNAL_783f7baf_4_k_cu_409fc508_88354cuda3std3__48in_placeE
	.align		8
        /*0050*/ 	.dword	_ZN39_INTERNAL_783f7baf_4_k_cu_409fc508_88354cuda3std6ranges3__45__cpo4swapE
	.align		8
        /*0058*/ 	.dword	_ZN39_INTERNAL_783f7baf_4_k_cu_409fc508_88354cuda3std6ranges3__45__cpo9iter_moveE
	.align		8
        /*0060*/ 	.dword	_ZN39_INTERNAL_783f7baf_4_k_cu_409fc508_88354cute7productE
	.align		8
        /*0068*/ 	.dword	_ZN39_INTERNAL_783f7baf_4_k_cu_409fc508_88354cute1_E
	.align		8
        /*0070*/ 	.dword	$str$25
	.align		8
        /*0078*/ 	.dword	$str$26
	.align		8
        /*0080*/ 	.dword	$str$27
	.align		8
        /*0088*/ 	.dword	$str$28


//--------------------- .text._ZN7cutlass13device_kernelINS_4gemm6kernel13GemmUniversalIN4cute5tupleIJiiiiEEENS1_10collective13CollectiveMmaINS1_35MainloopSm100TmaUmmaWarpSpecializedILi4ELi2ELi4ENS5_IJNS4_1CILi2EEESB_NSA_ILi1EEEEEEEENS5_IJNSA_ILi64EEENSA_ILi128EEESG_EEENS_10bfloat16_tENS5_IJlSC_lEEESI_SJ_NS4_8TiledMMAINS4_8MMA_AtomIJNS4_20SM100_MMA_F16BF16_SSISI_SI_fLi64ELi128ELNS4_4UMMA5MajorE0ELSO_0ELNSN_7ScaleInE0ELSP_0EEEEEENS4_6LayoutINS5_IJSC_SC_SC_EEENS5_IJNSA_ILi0EEESU_SU_EEEEENS5_IJNS4_10UnderscoreESX_SX_EEEEENS4_23SM90_TMA_LOAD_MULTICASTENS4_14ComposedLayoutINS4_7SwizzleILi3ELi4ELi3EEENS4_18smem_ptr_flag_bitsILi16EEENSS_INS5_IJNSA_ILi8EEESF_EEENS5_IJSF_SC_EEEEEEEvNS4_8identityES10_S1A_vS1B_EENS_8epilogue10collective18CollectiveEpilogueINS1D_23Sm100TmaWarpSpecializedILi4ELi2ELi16ELb1ELb0EEEJSH_NS5_IJNSS_ISF_SC_EENSS_INSA_ILi32EEESC_EEEEESI_SJ_SI_SJ_NS1D_6fusion15FusionCallbacksIS1H_NS1M_17LinearCombinationISI_fSI_fLNS_15FloatRoundStyleE2EEESH_S1L_JEEENS4_5SM1004TMEM4LOAD26SM100_TMEM_LOAD_16dp256b4xENS4_13SM90_TMA_LOADENS11_INS12_ILi2ELi4ELi3EEES15_NSS_INS5_IJS16_S1J_EEENS5_IJS1J_SC_EEEEEEENS4_17SM75_U32x4_LDSM_NENS4_14SM90_TMA_STOREES21_NS4_17SM90_U32x4_STSM_NENS4_39AutoVectorizingCopyWithAssumedAlignmentILi128EEEEEEvvEEEEvNT_6ParamsE --------------------------
	.section	.text._ZN7cutlass13device_kernelINS_4gemm6kernel13GemmUniversalIN4cute5tupleIJiiiiEEENS1_10collective13CollectiveMmaINS1_35MainloopSm100TmaUmmaWarpSpecializedILi4ELi2ELi4ENS5_IJNS4_1CILi2EEESB_NSA_ILi1EEEEEEEENS5_IJNSA_ILi64EEENSA_ILi128EEESG_EEENS_10bfloat16_tENS5_IJlSC_lEEESI_SJ_NS4_8TiledMMAINS4_8MMA_AtomIJNS4_20SM100_MMA_F16BF16_SSISI_SI_fLi64ELi128ELNS4_4UMMA5MajorE0ELSO_0ELNSN_7ScaleInE0ELSP_0EEEEEENS4_6LayoutINS5_IJSC_SC_SC_EEENS5_IJNSA_ILi0EEESU_SU_EEEEENS5_IJNS4_10UnderscoreESX_SX_EEEEENS4_23SM90_TMA_LOAD_MULTICASTENS4_14ComposedLayoutINS4_7SwizzleILi3ELi4ELi3EEENS4_18smem_ptr_flag_bitsILi16EEENSS_INS5_IJNSA_ILi8EEESF_EEENS5_IJSF_SC_EEEEEEEvNS4_8identityES10_S1A_vS1B_EENS_8epilogue10collective18CollectiveEpilogueINS1D_23Sm100TmaWarpSpecializedILi4ELi2ELi16ELb1ELb0EEEJSH_NS5_IJNSS_ISF_SC_EENSS_INSA_ILi32EEESC_EEEEESI_SJ_SI_SJ_NS1D_6fusion15FusionCallbacksIS1H_NS1M_17LinearCombinationISI_fSI_fLNS_15FloatRoundStyleE2EEESH_S1L_JEEENS4_5SM1004TMEM4LOAD26SM100_TMEM_LOAD_16dp256b4xENS4_13SM90_TMA_LOADENS11_INS12_ILi2ELi4ELi3EEES15_NSS_INS5_IJS16_S1J_EEENS5_IJS1J_SC_EEEEEEENS4_17SM75_U32x4_LDSM_NENS4_14SM90_TMA_STOREES21_NS4_17SM90_U32x4_STSM_NENS4_39AutoVectorizingCopyWithAssumedAlignmentILi128EEEEEEvvEEEEvNT_6ParamsE,"ax",@progbits
	.align	128
.text._ZN7cutlass13device_kernelINS_4gemm6kernel13GemmUniversalIN4cute5tupleIJiiiiEEENS1_10collective13CollectiveMmaINS1_35MainloopSm100TmaUmmaWarpSpecializedILi4ELi2ELi4ENS5_IJNS4_1CILi2EEESB_NSA_ILi1EEEEEEEENS5_IJNSA_ILi64EEENSA_ILi128EEESG_EEENS_10bfloat16_tENS5_IJlSC_lEEESI_SJ_NS4_8TiledMMAINS4_8MMA_AtomIJNS4_20SM100_MMA_F16BF16_SSISI_SI_fLi64ELi128ELNS4_4UMMA5MajorE0ELSO_0ELNSN_7ScaleInE0ELSP_0EEEEEENS4_6LayoutINS5_IJSC_SC_SC_EEENS5_IJNSA_ILi0EEESU_SU_EEEEENS5_IJNS4_10UnderscoreESX_SX_EEEEENS4_23SM90_TMA_LOAD_MULTICASTENS4_14ComposedLayoutINS4_7SwizzleILi3ELi4ELi3EEENS4_18smem_ptr_flag_bitsILi16EEENSS_INS5_IJNSA_ILi8EEESF_EEENS5_IJSF_SC_EEEEEEEvNS4_8identityES10_S1A_vS1B_EENS_8epilogue10collective18CollectiveEpilogueINS1D_23Sm100TmaWarpSpecializedILi4ELi2ELi16ELb1ELb0EEEJSH_NS5_IJNSS_ISF_SC_EENSS_INSA_ILi32EEESC_EEEEESI_SJ_SI_SJ_NS1D_6fusion15FusionCallbacksIS1H_NS1M_17LinearCombinationISI_fSI_fLNS_15FloatRoundStyleE2EEESH_S1L_JEEENS4_5SM1004TMEM4LOAD26SM100_TMEM_LOAD_16dp256b4xENS4_13SM90_TMA_LOADENS11_INS12_ILi2ELi4ELi3EEES15_NSS_INS5_IJS16_S1J_EEENS5_IJS1J_SC_EEEEEEENS4_17SM75_U32x4_LDSM_NENS4_14SM90_TMA_STOREES21_NS4_17SM90_U32x4_STSM_NENS4_39AutoVectorizingCopyWithAssumedAlignmentILi128EEEEEEvvEEEEvNT_6ParamsE:
        .type           _ZN7cutlass13device_kernelINS_4gemm6kernel13GemmUniversalIN4cute5tupleIJiiiiEEENS1_10collective13CollectiveMmaINS1_35MainloopSm100TmaUmmaWarpSpecializedILi4ELi2ELi4ENS5_IJNS4_1CILi2EEESB_NSA_ILi1EEEEEEEENS5_IJNSA_ILi64EEENSA_ILi128EEESG_EEENS_10bfloat16_tENS5_IJlSC_lEEESI_SJ_NS4_8TiledMMAINS4_8MMA_AtomIJNS4_20SM100_MMA_F16BF16_SSISI_SI_fLi64ELi128ELNS4_4UMMA5MajorE0ELSO_0ELNSN_7ScaleInE0ELSP_0EEEEEENS4_6LayoutINS5_IJSC_SC_SC_EEENS5_IJNSA_ILi0EEESU_SU_EEEEENS5_IJNS4_10UnderscoreESX_SX_EEEEENS4_23SM90_TMA_LOAD_MULTICASTENS4_14ComposedLayoutINS4_7SwizzleILi3ELi4ELi3EEENS4_18smem_ptr_flag_bitsILi16EEENSS_INS5_IJNSA_ILi8EEESF_EEENS5_IJSF_SC_EEEEEEEvNS4_8identityES10_S1A_vS1B_EENS_8epilogue10collective18CollectiveEpilogueINS1D_23Sm100TmaWarpSpecializedILi4ELi2ELi16ELb1ELb0EEEJSH_NS5_IJNSS_ISF_SC_EENSS_INSA_ILi32EEESC_EEEEESI_SJ_SI_SJ_NS1D_6fusion15FusionCallbacksIS1H_NS1M_17LinearCombinationISI_fSI_fLNS_15FloatRoundStyleE2EEESH_S1L_JEEENS4_5SM1004TMEM4LOAD26SM100_TMEM_LOAD_16dp256b4xENS4_13SM90_TMA_LOADENS11_INS12_ILi2ELi4ELi3EEES15_NSS_INS5_IJS16_S1J_EEENS5_IJS1J_SC_EEEEEEENS4_17SM75_U32x4_LDSM_NENS4_14SM90_TMA_STOREES21_NS4_17SM90_U32x4_STSM_NENS4_39AutoVectorizingCopyWithAssumedAlignmentILi128EEEEEEvvEEEEvNT_6ParamsE,@function
        .size           _ZN7cutlass13device_kernelINS_4gemm6kernel13GemmUniversalIN4cute5tupleIJiiiiEEENS1_10collective13CollectiveMmaINS1_35MainloopSm100TmaUmmaWarpSpecializedILi4ELi2ELi4ENS5_IJNS4_1CILi2EEESB_NSA_ILi1EEEEEEEENS5_IJNSA_ILi64EEENSA_ILi128EEESG_EEENS_10bfloat16_tENS5_IJlSC_lEEESI_SJ_NS4_8TiledMMAINS4_8MMA_AtomIJNS4_20SM100_MMA_F16BF16_SSISI_SI_fLi64ELi128ELNS4_4UMMA5MajorE0ELSO_0ELNSN_7ScaleInE0ELSP_0EEEEEENS4_6LayoutINS5_IJSC_SC_SC_EEENS5_IJNSA_ILi0EEESU_SU_EEEEENS5_IJNS4_10UnderscoreESX_SX_EEEEENS4_23SM90_TMA_LOAD_MULTICASTENS4_14ComposedLayoutINS4_7SwizzleILi3ELi4ELi3EEENS4_18smem_ptr_flag_bitsILi16EEENSS_INS5_IJNSA_ILi8EEESF_EEENS5_IJSF_SC_EEEEEEEvNS4_8identityES10_S1A_vS1B_EENS_8epilogue10collective18CollectiveEpilogueINS1D_23Sm100TmaWarpSpecializedILi4ELi2ELi16ELb1ELb0EEEJSH_NS5_IJNSS_ISF_SC_EENSS_INSA_ILi32EEESC_EEEEESI_SJ_SI_SJ_NS1D_6fusion15FusionCallbacksIS1H_NS1M_17LinearCombinationISI_fSI_fLNS_15FloatRoundStyleE2EEESH_S1L_JEEENS4_5SM1004TMEM4LOAD26SM100_TMEM_LOAD_16dp256b4xENS4_13SM90_TMA_LOADENS11_INS12_ILi2ELi4ELi3EEES15_NSS_INS5_IJS16_S1J_EEENS5_IJS1J_SC_EEEEEEENS4_17SM75_U32x4_LDSM_NENS4_14SM90_TMA_STOREES21_NS4_17SM90_U32x4_STSM_NENS4_39AutoVectorizingCopyWithAssumedAlignmentILi128EEEEEEvvEEEEvNT_6ParamsE,(.L_x_187 - _ZN7cutlass13device_kernelINS_4gemm6kernel13GemmUniversalIN4cute5tupleIJiiiiEEENS1_10collective13CollectiveMmaINS1_35MainloopSm100TmaUmmaWarpSpecializedILi4ELi2ELi4ENS5_IJNS4_1CILi2EEESB_NSA_ILi1EEEEEEEENS5_IJNSA_ILi64EEENSA_ILi128EEESG_EEENS_10bfloat16_tENS5_IJlSC_lEEESI_SJ_NS4_8TiledMMAINS4_8MMA_AtomIJNS4_20SM100_MMA_F16BF16_SSISI_SI_fLi64ELi128ELNS4_4UMMA5MajorE0ELSO_0ELNSN_7ScaleInE0ELSP_0EEEEEENS4_6LayoutINS5_IJSC_SC_SC_EEENS5_IJNSA_ILi0EEESU_SU_EEEEENS5_IJNS4_10UnderscoreESX_SX_EEEEENS4_23SM90_TMA_LOAD_MULTICASTENS4_14ComposedLayoutINS4_7SwizzleILi3ELi4ELi3EEENS4_18smem_ptr_flag_bitsILi16EEENSS_INS5_IJNSA_ILi8EEESF_EEENS5_IJSF_SC_EEEEEEEvNS4_8identityES10_S1A_vS1B_EENS_8epilogue10collective18CollectiveEpilogueINS1D_23Sm100TmaWarpSpecializedILi4ELi2ELi16ELb1ELb0EEEJSH_NS5_IJNSS_ISF_SC_EENSS_INSA_ILi32EEESC_EEEEESI_SJ_SI_SJ_NS1D_6fusion15FusionCallbacksIS1H_NS1M_17LinearCombinationISI_fSI_fLNS_15FloatRoundStyleE2EEESH_S1L_JEEENS4_5SM1004TMEM4LOAD26SM100_TMEM_LOAD_16dp256b4xENS4_13SM90_TMA_LOADENS11_INS12_ILi2ELi4ELi3EEES15_NSS_INS5_IJS16_S1J_EEENS5_IJS1J_SC_EEEEEEENS4_17SM75_U32x4_LDSM_NENS4_14SM90_TMA_STOREES21_NS4_17SM90_U32x4_STSM_NENS4_39AutoVectorizingCopyWithAssumedAlignmentILi128EEEEEEvvEEEEvNT_6ParamsE)
        .other          _ZN7cutlass13device_kernelINS_4gemm6kernel13GemmUniversalIN4cute5tupleIJiiiiEEENS1_10collective13CollectiveMmaINS1_35MainloopSm100TmaUmmaWarpSpecializedILi4ELi2ELi4ENS5_IJNS4_1CILi2EEESB_NSA_ILi1EEEEEEEENS5_IJNSA_ILi64EEENSA_ILi128EEESG_EEENS_10bfloat16_tENS5_IJlSC_lEEESI_SJ_NS4_8TiledMMAINS4_8MMA_AtomIJNS4_20SM100_MMA_F16BF16_SSISI_SI_fLi64ELi128ELNS4_4UMMA5MajorE0ELSO_0ELNSN_7ScaleInE0ELSP_0EEEEEENS4_6LayoutINS5_IJSC_SC_SC_EEENS5_IJNSA_ILi0EEESU_SU_EEEEENS5_IJNS4_10UnderscoreESX_SX_EEEEENS4_23SM90_TMA_LOAD_MULTICASTENS4_14ComposedLayoutINS4_7SwizzleILi3ELi4ELi3EEENS4_18smem_ptr_flag_bitsILi16EEENSS_INS5_IJNSA_ILi8EEESF_EEENS5_IJSF_SC_EEEEEEEvNS4_8identityES10_S1A_vS1B_EENS_8epilogue10collective18CollectiveEpilogueINS1D_23Sm100TmaWarpSpecializedILi4ELi2ELi16ELb1ELb0EEEJSH_NS5_IJNSS_ISF_SC_EENSS_INSA_ILi32EEESC_EEEEESI_SJ_SI_SJ_NS1D_6fusion15FusionCallbacksIS1H_NS1M_17LinearCombinationISI_fSI_fLNS_15FloatRoundStyleE2EEESH_S1L_JEEENS4_5SM1004TMEM4LOAD26SM100_TMEM_LOAD_16dp256b4xENS4_13SM90_TMA_LOADENS11_INS12_ILi2ELi4ELi3EEES15_NSS_INS5_IJS16_S1J_EEENS5_IJS1J_SC_EEEEEEENS4_17SM75_U32x4_LDSM_NENS4_14SM90_TMA_STOREES21_NS4_17SM90_U32x4_STSM_NENS4_39AutoVectorizingCopyWithAssumedAlignmentILi128EEEEEEvvEEEEvNT_6ParamsE,@"STO_CUDA_ENTRY STV_DEFAULT"
_ZN7cutlass13device_kernelINS_4gemm6kernel13GemmUniversalIN4cute5tupleIJiiiiEEENS1_10collective13CollectiveMmaINS1_35MainloopSm100TmaUmmaWarpSpecializedILi4ELi2ELi4ENS5_IJNS4_1CILi2EEESB_NSA_ILi1EEEEEEEENS5_IJNSA_ILi64EEENSA_ILi128EEESG_EEENS_10bfloat16_tENS5_IJlSC_lEEESI_SJ_NS4_8TiledMMAINS4_8MMA_AtomIJNS4_20SM100_MMA_F16BF16_SSISI_SI_fLi64ELi128ELNS4_4UMMA5MajorE0ELSO_0ELNSN_7ScaleInE0ELSP_0EEEEEENS4_6LayoutINS5_IJSC_SC_SC_EEENS5_IJNSA_ILi0EEESU_SU_EEEEENS5_IJNS4_10UnderscoreESX_SX_EEEEENS4_23SM90_TMA_LOAD_MULTICASTENS4_14ComposedLayoutINS4_7SwizzleILi3ELi4ELi3EEENS4_18smem_ptr_flag_bitsILi16EEENSS_INS5_IJNSA_ILi8EEESF_EEENS5_IJSF_SC_EEEEEEEvNS4_8identityES10_S1A_vS1B_EENS_8epilogue10collective18CollectiveEpilogueINS1D_23Sm100TmaWarpSpecializedILi4ELi2ELi16ELb1ELb0EEEJSH_NS5_IJNSS_ISF_SC_EENSS_INSA_ILi32EEESC_EEEEESI_SJ_SI_SJ_NS1D_6fusion15FusionCallbacksIS1H_NS1M_17LinearCombinationISI_fSI_fLNS_15FloatRoundStyleE2EEESH_S1L_JEEENS4_5SM1004TMEM4LOAD26SM100_TMEM_LOAD_16dp256b4xENS4_13SM90_TMA_LOADENS11_INS12_ILi2ELi4ELi3EEES15_NSS_INS5_IJS16_S1J_EEENS5_IJS1J_SC_EEEEEEENS4_17SM75_U32x4_LDSM_NENS4_14SM90_TMA_STOREES21_NS4_17SM90_U32x4_STSM_NENS4_39AutoVectorizingCopyWithAssumedAlignmentILi128EEEEEEvvEEEEvNT_6ParamsE:
[----:B------:R-:W1:Y:S01]  /*0000*/  LDC R1, c[0x0][0x37c] ;  /* 0x0000df00ff017b82 */ /* 0x000e620000000800 */
[----:B------:R-:W2:Y:S01]  /*0010*/  S2R R56, SR_TID.X ;  /* 0x0000000000387919 */ /* 0x000ea20000002100 */
[----:B------:R-:W3:Y:S01]  /*0020*/  LDCU.64 UR8, c[0x0][0x890] ;  /* 0x00011200ff0877ac */ /* 0x000ee20008000a00 */
[----:B------:R-:W-:Y:S02]  /*0030*/  PRMT R45, RZ, 0x7610, R45 ;  /* 0x00007610ff2d7816 */ /* 0x000fe4000000002d */
[----:B------:R-:W-:Y:S01]  /*0040*/  ELECT P4, URZ, PT ;  /* 0x0000000000ff782f */ /* 0x000fe20003880000 */
[----:B---3--:R-:W-:-:S04]  /*0050*/  UISETP.NE.U32.AND UP0, UPT, UR8, URZ, UPT ;  /* 0x000000ff0800728c */ /* 0x008fc8000bf05070 */
[----:B------:R-:W-:Y:S01]  /*0060*/  UISETP.NE.AND.EX UP0, UPT, UR9, URZ, UPT, UP0 ;  /* 0x000000ff0900728c */ /* 0x000fe2000bf05300 */
[----:B--2---:R-:W-:-:S05]  /*0070*/  SHF.R.U32.HI R46, RZ, 0x5, R56 ;  /* 0x00000005ff2e7819 */ /* 0x004fca0000011638 */
[----:B------:R-:W2:Y:S02]  /*0080*/  SHFL.IDX PT, R0, R46, RZ, 0x1f ;  /* 0x00001fff2e007589 */ /* 0x000ea400000e0000 */
[----:B--2---:R-:W-:Y:S01]  /*0090*/  R2UR UR17, R0 ;  /* 0x00000000001172ca */ /* 0x004fe200000e0000 */
[----:B-1----:R-:W-:-:S14]  /*00a0*/  BRA.U UP0, `(.L_x_0) ;  /* 0x0000000100307547 */ /* 0x002fdc000b800000 */
[----:B------:R-:W1:Y:S02]  /*00b0*/  LDCU.64 UR4, c[0x0][0x888] ;  /* 0x00011100ff0477ac */ /* 0x000e640008000a00 */
[----:B-1----:R-:W-:-:S04]  /*00c0*/  UISETP.NE.U32.AND UP0, UPT, UR4, URZ, UPT ;  /* 0x000000ff0400728c */ /* 0x002fc8000bf05070 */
[----:B------:R-:W-:-:S09]  /*00d0*/  UISETP.NE.AND.EX UP0, UPT, UR5, URZ, UPT, UP0 ;  /* 0x000000ff0500728c */ /* 0x000fd2000bf05300 */
[----:B------:R-:W-:Y:S05]  /*00e0*/  BRA.U !UP0, `(.L_x_1) ;  /* 0x0000000108147547 */ /* 0x000fea000b800000 */
[----:B------:R-:W1:Y:S01]  /*00f0*/  LDC.64 R2, c[0x0][0x888] ;  /* 0x00022200ff027b82 */ /* 0x000e620000000a00 */
[----:B------:R-:W1:Y:S02]  /*0100*/  LDCU.64 UR4, c[0x0][0x358] ;  /* 0x00006b00ff0477ac */ /* 0x000e640008000a00 */
[----:B-1----:R1:W5:Y:S01]  /*0110*/  LDG.E R27, desc[UR4][R2.64] ;  /* 0x00000004021b7981 */ /* 0x002362000c1e1900 */
[----:B------:R-:W-:Y:S01]  /*0120*/  HFMA2 R45, -RZ, RZ, 0, 5.9604644775390625e-08 ;  /* 0x00000001ff2d7431 */ /* 0x000fe200000001ff */
[----:B------:R-:W-:Y:S05]  /*0130*/  BRA `(.L_x_0) ;  /* 0x00000000000c7947 */ /* 0x000fea0003800000 */
.L_x_1:
[----:B------:R-:W1:Y:S01]  /*0140*/  LDCU UR4, c[0x0][0x880] ;  /* 0x00011000ff0477ac */ /* 0x000e620008000800 */
[----:B------:R-:W-:Y:S01]  /*0150*/  HFMA2 R45, -RZ, RZ, 0, 5.9604644775390625e-08 ;  /* 0x00000001ff2d7431 */ /* 0x000fe200000001ff */
[----:B-1----:R-:W-:-:S07]  /*0160*/  MOV R27, UR4 ;  /* 0x00000004001b7c02 */ /* 0x002fce0008000f00 */
.L_x_0:
[----:B------:R-:W2:Y:S02]  /*0170*/  LDCU.64 UR4, c[0x0][0x8b0] ;  /* 0x00011600ff0477ac */ /* 0x000ea40008000a00 */
[----:B--2---:R-:W-:-:S04]  /*0180*/  UISETP.NE.U32.AND UP0, UPT, UR4, URZ, UPT ;  /* 0x000000ff0400728c */ /* 0x004fc8000bf05070 */
[----:B------:R-:W-:-:S09]  /*0190*/  UISETP.NE.AND.EX UP0, UPT, UR5, URZ, UPT, UP0 ;  /* 0x000000ff0500728c */ /* 0x000fd2000bf05300 */
[----:B------:R-:W-:Y:S05]  /*01a0*/  BRA.U UP0, `(.L_x_2) ;  /* 0x0000000100287547 */ /* 0x000fea000b800000 */
[----:B------:R-:W2:Y:S02]  /*01b0*/  LDCU.64 UR4, c[0x0][0x8a8] ;  /* 0x00011500ff0477ac */ /* 0x000ea40008000a00 */
[----:B--2---:R-:W-:-:S04]  /*01c0*/  UISETP.NE.U32.AND UP0, UPT, UR4, URZ, UPT ;  /* 0x000000ff0400728c */ /* 0x004fc8000bf05070 */
[----:B------:R-:W-:-:S09]  /*01d0*/  UISETP.NE.AND.EX UP0, UPT, UR5, URZ, UPT, UP0 ;  /* 0x000000ff0500728c */ /* 0x000fd2000bf05300 */
[----:B------:R-:W-:Y:S05]  /*01e0*/  BRA.U !UP0, `(.L_x_3) ;  /* 0x0000000108107547 */ /* 0x000fea000b800000 */
[----:B------:R-:W2:Y:S01]  /*01f0*/  LDC.64 R24, c[0x0][0x8a8] ;  /* 0x00022a00ff187b82 */ /* 0x000ea20000000a00 */
[----:B------:R-:W2:Y:S02]  /*0200*/  LDCU.64 UR4, c[0x0][0x358] ;  /* 0x00006b00ff0477ac */ /* 0x000ea40008000a00 */
[----:B--2---:R2:W5:Y:S01]  /*0210*/  LDG.E R24, desc[UR4][R24.64] ;  /* 0x0000000418187981 */ /* 0x004562000c1e1900 */
[----:B------:R-:W-:Y:S05]  /*0220*/  BRA `(.L_x_2) ;  /* 0x0000000000087947 */ /* 0x000fea0003800000 */
.L_x_3:
[----:B------:R-:W2:Y:S02]  /*0230*/  LDCU UR4, c[0x0][0x8a0] ;  /* 0x00011400ff0477ac */ /* 0x000ea40008000800 */
[----:B--2---:R-:W-:Y:S02]  /*0240*/  MOV R24, UR4 ;  /* 0x0000000400187c02 */ /* 0x004fe40008000f00 */
.L_x_2:
[----:B------:R-:W-:Y:S01]  /*0250*/  IMAD.U32 R0, RZ, RZ, UR17 ;  /* 0x00000011ff007e24 */ /* 0x000fe2000f8e00ff */
[----:B------:R-:W-:Y:S04]  /*0260*/  BSSY.RECONVERGENT B0, `(.L_x_4) ;  /* 0x000000c000007945 */ /* 0x000fe80003800200 */
[C---:B------:R-:W-:Y:S02]  /*0270*/  ISETP.NE.OR P1, PT, R0.reuse, 0x1, !P4 ;  /* 0x000000010000780c */ /* 0x040fe40006725670 */
[----:B------:R-:W-:-:S11]  /*0280*/  ISETP.NE.OR P0, PT, R0, 0x3, !P4 ;  /* 0x000000030000780c */ /* 0x000fd60006705670 */
[----:B------:R-:W-:Y:S05]  /*0290*/  @P1 BRA `(.L_x_5) ;  /* 0x0000000000201947 */ /* 0x000fea0003800000 */
[----:B------:R-:W3:Y:S02]  /*02a0*/  LDCU.64 UR4, c[0x0][0x348] ;  /* 0x00006900ff0477ac */ /* 0x000ee40008000a00 */
[----:B---3--:R-:W-:Y:S02]  /*02b0*/  UIADD3 UR6, UP1, UPT, UR4, 0x80, URZ ;  /* 0x0000008004067890 */ /* 0x008fe4000ff3e0ff */
[----:B------:R-:W-:Y:S02]  /*02c0*/  UIADD3 UR4, UP0, UPT, UR4, 0x180, URZ ;  /* 0x0000018004047890 */ /* 0x000fe4000ff1e0ff */
[----:B------:R-:W-:Y:S02]  /*02d0*/  UIADD3.X UR7, UPT, UPT, URZ, UR5, URZ, UP1, !UPT ;  /* 0x00000005ff077290 */ /* 0x000fe40008ffe4ff */
[----:B------:R-:W-:-:S07]  /*02e0*/  UIADD3.X UR5, UPT, UPT, URZ, UR5, URZ, UP0, !UPT ;  /* 0x00000005ff057290 */ /* 0x000fce00087fe4ff */
[----:B------:R3:W-:Y:S02]  /*02f0*/  UTMACCTL.PF [UR6] ;  /* 0x00000000060079b9 */ /* 0x0007e40008040000 */
[----:B------:R3:W-:Y:S02]  /*0300*/  UTMACCTL.PF [UR4] ;  /* 0x00000000040079b9 */ /* 0x0007e40008040000 */
[----:B---3--:R-:W-:Y:S01]  /*0310*/  NOP ;  /* 0x0000000000007918 */ /* 0x008fe20000000000 */
.L_x_5:
[----:B------:R-:W-:Y:S05]  /*0320*/  BSYNC.RECONVERGENT B0 ;  /* 0x0000000000007941 */ /* 0x000fea0003800200 */
.L_x_4:
[----:B------:R-:W-:Y:S04]  /*0330*/  BSSY.RECONVERGENT B0, `(.L_x_6) ;  /* 0x000000a000007945 */ /* 0x000fe80003800200 */
        /* <DEDUP_REMOVED lines=9> */
.L_x_7:
[----:B------:R-:W-:Y:S05]  /*03d0*/  BSYNC.RECONVERGENT B0 ;  /* 0x0000000000007941 */ /* 0x000fea0003800200 */
.L_x_6:
[----:B------:R-:W3:Y:S01]  /*03e0*/  LDCU.64 UR4, c[0x0][0x888] ;  /* 0x00011100ff0477ac */ /* 0x000ee20008000a00 */
[----:B------:R-:W-:Y:S02]  /*03f0*/  UISETP.EQ.U32.AND UP1, UPT, UR8, URZ, UPT ;  /* 0x000000ff0800728c */ /* 0x000fe4000bf22070 */
[----:B------:R-:W-:Y:S02]  /*0400*/  UPLOP3.LUT UP3, UPT, UPT, UPT, UPT, 0x80, 0x8 ;  /* 0x000000000008789c */ /* 0x000fe40003f6f070 */
[----:B---3--:R-:W-:-:S04]  /*0410*/  UISETP.NE.U32.AND UP0, UPT, UR4, URZ, UPT ;  /* 0x000000ff0400728c */ /* 0x008fc8000bf05070 */
[----:B------:R-:W-:-:S04]  /*0420*/  UISETP.NE.AND.EX UP0, UPT, UR5, URZ, UPT, UP0 ;  /* 0x000000ff0500728c */ /* 0x000fc8000bf05300 */
[----:B------:R-:W-:-:S04]  /*0430*/  UISETP.EQ.OR.EX UP2, UPT, UR9, URZ, !UP0, UP1 ;  /* 0x000000ff0900728c */ /* 0x000fc8000c742710 */
[----:B------:R-:W-:-:S06]  /*0440*/  UP2UR UR4, UPR, URZ, 0x4 ;  /* 0x00000004ff047883 */ /* 0x000fcc0008000000 */
[----:B------:R-:W-:Y:S01]  /*0450*/  MOV R48, UR4 ;  /* 0x0000000400307c02 */ /* 0x000fe20008000f00 */
[----:B------:R-:W-:Y:S06]  /*0460*/  BRA.U !UP2, `(.L_x_8) ;  /* 0x000000010a207547 */ /* 0x000fec000b800000 */
[----:B------:R-:W-:Y:S01]  /*0470*/  UISETP.NE.U32.AND UP1, UPT, UR8, URZ, UPT ;  /* 0x000000ff0800728c */ /* 0x000fe2000bf25070 */
[----:B-----5:R-:W-:Y:S01]  /*0480*/  FSETP.NEU.AND P0, PT, R27, RZ, PT ;  /* 0x000000ff1b00720b */ /* 0x020fe20003f0d000 */
[----:B------:R-:W-:Y:S02]  /*0490*/  USEL UR4, URZ, 0xffffffff, UP0 ;  /* 0xffffffffff047887 */ /* 0x000fe40008000000 */
[----:B------:R-:W-:-:S10]  /*04a0*/  UISETP.NE.AND.EX UP1, UPT, UR9, URZ, UPT, UP1 ;  /* 0x000000ff0900728c */ /* 0x000fd4000bf25310 */
[----:B------:R-:W-:Y:S01]  /*04b0*/  VOTEU.ANY UP0, P0 ;  /* 0x0000000000ff7886 */ /* 0x000fe20000000100 */
[----:B------:R-:W-:-:S04]  /*04c0*/  @!UP1 USEL UR4, URZ, 0xffffffff, UP0 ;  /* 0xffffffffff049887 */ /* 0x000fc80008000000 */
[----:B------:R-:W-:-:S04]  /*04d0*/  ULOP3.LUT UR4, UR4, 0x1, URZ, 0xc0, !UPT ;  /* 0x0000000104047892 */ /* 0x000fc8000f8ec0ff */
[----:B------:R-:W-:-:S11]  /*04e0*/  UISETP.NE.U32.AND UP3, UPT, UR4, 0x1, UPT ;  /* 0x000000010400788c */ /* 0x000fd6000bf65070 */
.L_x_8:
[----:B-1----:R-:W1:Y:S01]  /*04f0*/  SHFL.IDX PT, R2, R46, RZ, 0x1f ;  /* 0x00001fff2e027589 */ /* 0x002e6200000e0000 */
[----:B------:R-:W-:-:S04]  /*0500*/  UISETP.NE.AND UP0, UPT, UR17, 0x2, UPT ;  /* 0x000000021100788c */ /* 0x000fc8000bf05270 */
[----:B------:R-:W-:Y:S01]  /*0510*/  USEL UR40, URZ, 0x1, UP0 ;  /* 0x00000001ff287887 */ /* 0x000fe20008000000 */
[----:B-1----:R-:W-:-:S13]  /*0520*/  ISETP.NE.AND P0, PT, R2, RZ, PT ;  /* 0x000000ff0200720c */ /* 0x002fda0003f05270 */
[----:B------:R-:W-:Y:S05]  /*0530*/  @P0 BRA `(.L_x_9) ;  /* 0x0000000000580947 */ /* 0x000fea0003800000 */
[----:B------:R-:W1:Y:S01]  /*0540*/  S2UR UR4, SR_CgaCtaId ;  /* 0x00000000000479c3 */ /* 0x000e620000008800 */
[----:B------:R-:W-:Y:S01]  /*0550*/  UMOV UR5, 0x400 ;  /* 0x0000040000057882 */ /* 0x000fe20000000000 */
[----:B------:R-:W-:Y:S01]  /*0560*/  UMOV UR8, 0x1 ;  /* 0x0000000100087882 */ /* 0x000fe20000000000 */
[----:B------:R-:W-:Y:S01]  /*0570*/  UMOV UR6, 0x3 ;  /* 0x0000000300067882 */ /* 0x000fe20000000000 */
[----:B------:R-:W-:-:S04]  /*0580*/  UIADD3 UR8, UPT, UPT, -UR8, 0x100000, URZ ;  /* 0x0010000008087890 */ /* 0x000fc8000fffe1ff */
[----:B------:R-:W-:Y:S02]  /*0590*/  USHF.L.U32 UR9, UR8, 0xb, URZ ;  /* 0x0000000b08097899 */ /* 0x000fe400080006ff */
[----:B------:R-:W-:Y:S02]  /*05a0*/  USHF.L.U32 UR8, UR8, 0x1, URZ ;  /* 0x0000000108087899 */ /* 0x000fe400080006ff */
[----:B------:R-:W-:-:S04]  /*05b0*/  UIADD3 UR6, UPT, UPT, -UR6, 0x100000, URZ ;  /* 0x0010000006067890 */ /* 0x000fc8000fffe1ff */
[----:B------:R-:W-:Y:S02]  /*05c0*/  USHF.L.U32 UR7, UR6, 0xb, URZ ;  /* 0x0000000b06077899 */ /* 0x000fe400080006ff */
[----:B------:R-:W-:Y:S01]  /*05d0*/  USHF.L.U32 UR6, UR6, 0x1, URZ ;  /* 0x0000000106067899 */ /* 0x000fe200080006ff */
[----:B------:R-:W-:Y:S01]  /*05e0*/  ELECT P0, URZ, PT ;  /* 0x0000000000ff782f */ /* 0x000fe20003800000 */
[----:B-1----:R-:W-:Y:S01]  /*05f0*/  ULEA UR4, UR4, UR5, 0x18 ;  /* 0x0000000504047291 */ /* 0x002fe2000f8ec0ff */
[----:B------:R-:W1:Y:S11]  /*0600*/  FENCE.VIEW.ASYNC.S ;  /* 0x00000000000073c6 */ /* 0x000e760000000000 */
[----:B-1----:R1:W3:Y:S01]  /*0610*/  SYNCS.EXCH.64 URZ, [UR4], UR8 ;  /* 0x0000000804ff75b2 */ /* 0x0022e20008000100 */
[----:B------:R1:W4:Y:S01]  /*0620*/  SYNCS.EXCH.64 URZ, [UR4+0x20], UR6 ;  /* 0x0000200604ff75b2 */ /* 0x0003220008000100 */
[----:B------:R1:W1:Y:S01]  /*0630*/  SYNCS.EXCH.64 URZ, [UR4+0x8], UR8 ;  /* 0x0000080804ff75b2 */ /* 0x0002620008000100 */
[----:B------:R1:W1:Y:S01]  /*0640*/  SYNCS.EXCH.64 URZ, [UR4+0x28], UR6 ;  /* 0x0000280604ff75b2 */ /* 0x0002620008000100 */
[----:B------:R1:W1:Y:S01]  /*0650*/  SYNCS.EXCH.64 URZ, [UR4+0x10], UR8 ;  /* 0x0000100804ff75b2 */ /* 0x0002620008000100 */
[----:B------:R1:W1:Y:S01]  /*0660*/  SYNCS.EXCH.64 URZ, [UR4+0x30], UR6 ;  /* 0x0000300604ff75b2 */ /* 0x0002620008000100 */
[----:B------:R1:W1:Y:S01]  /*0670*/  SYNCS.EXCH.64 URZ, [UR4+0x18], UR8 ;  /* 0x0000180804ff75b2 */ /* 0x0002620008000100 */
[----:B------:R1:W1:Y:S01]  /*0680*/  SYNCS.EXCH.64 URZ, [UR4+0x38], UR6 ;  /* 0x0000380604ff75b2 */ /* 0x0002620008000100 */
[----:B------:R-:W-:Y:S01]  /*0690*/  NOP ;  /* 0x0000000000007918 */ /* 0x000fe20000000000 */
.L_x_9:
[----:B------:R-:W2:Y:S01]  /*06a0*/  SHFL.IDX PT, R2, R46, RZ, 0x1f ;  /* 0x00001fff2e027589 */ /* 0x000ea200000e0000 */
[----:B------:R-:W-:Y:S01]  /*06b0*/  NOP ;  /* 0x0000000000007918 */ /* 0x000fe20000000000 */
[----:B--2---:R-:W-:-:S13]  /*06c0*/  ISETP.NE.AND P0, PT, R2, 0x1, PT ;  /* 0x000000010200780c */ /* 0x004fda0003f05270 */
[----:B------:R-:W-:Y:S05]  /*06d0*/  @P0 BRA `(.L_x_10) ;  /* 0x0000000000580947 */ /* 0x000fea0003800000 */
[----:B-1----:R-:W1:Y:S01]  /*06e0*/  S2UR UR4, SR_CgaCtaId ;  /* 0x00000000000479c3 */ /* 0x002e620000008800 */
        /* <DEDUP_REMOVED lines=12> */
[----:B-1----:R2:W1:Y:S01]  /*07b0*/  SYNCS.EXCH.64 URZ, [UR4+0x40], UR8 ;  /* 0x0000400804ff75b2 */ /* 0x0024620008000100 */
[----:B------:R2:W1:Y:S01]  /*07c0*/  SYNCS.EXCH.64 URZ, [UR4+0x60], UR6 ;  /* 0x0000600604ff75b2 */ /* 0x0004620008000100 */
[----:B------:R2:W1:Y:S01]  /*07d0*/  SYNCS.EXCH.64 URZ, [UR4+0x48], UR8 ;  /* 0x0000480804ff75b2 */ /* 0x0004620008000100 */
[----:B------:R2:W1:Y:S01]  /*07e0*/  SYNCS.EXCH.64 URZ, [UR4+0x68], UR6 ;  /* 0x0000680604ff75b2 */ /* 0x0004620008000100 */
[----:B------:R2:W1:Y:S01]  /*07f0*/  SYNCS.EXCH.64 URZ, [UR4+0x50], UR8 ;  /* 0x0000500804ff75b2 */ /* 0x0004620008000100 */
[----:B------:R2:W1:Y:S01]  /*0800*/  SYNCS.EXCH.64 URZ, [UR4+0x70], UR6 ;  /* 0x0000700604ff75b2 */ /* 0x0004620008000100 */
[----:B------:R2:W1:Y:S01]  /*0810*/  SYNCS.EXCH.64 URZ, [UR4+0x58], UR8 ;  /* 0x0000580804ff75b2 */ /* 0x0004620008000100 */
[----:B------:R2:W1:Y:S02]  /*0820*/  SYNCS.EXCH.64 URZ, [UR4+0x78], UR6 ;  /* 0x0000780604ff75b2 */ /* 0x0004640008000100 */
[----:B--2---:R-:W-:Y:S01]  /*0830*/  NOP ;  /* 0x0000000000007918 */ /* 0x004fe20000000000 */
.L_x_10:
[----:B------:R-:W2:Y:S01]  /*0840*/  SHFL.IDX PT, R2, R46, RZ, 0x1f ;  /* 0x00001fff2e027589 */ /* 0x000ea200000e0000 */
[----:B------:R-:W-:Y:S01]  /*0850*/  NOP ;  /* 0x0000000000007918 */ /* 0x000fe20000000000 */
[----:B--2---:R-:W-:-:S13]  /*0860*/  ISETP.NE.AND P0, PT, R2, 0x3, PT ;  /* 0x000000030200780c */ /* 0x004fda0003f05270 */
[----:B------:R-:W-:Y:S05]  /*0870*/  @P0 BRA `(.L_x_11) ;  /* 0x0000000000300947 */ /* 0x000fea0003800000 */
[----:B-1----:R-:W1:Y:S01]  /*0880*/  S2UR UR4, SR_CgaCtaId ;  /* 0x00000000000479c3 */ /* 0x002e620000008800 */
[----:B------:R-:W-:Y:S01]  /*0890*/  UMOV UR6, 0x400 ;  /* 0x0000040000067882 */ /* 0x000fe20000000000 */
[----:B------:R-:W-:Y:S01]  /*08a0*/  UMOV UR5, 0x20 ;  /* 0x0000002000057882 */ /* 0x000fe20000000000 */
[----:B------:R-:W-:Y:S01]  /*08b0*/  ELECT P0, URZ, PT ;  /* 0x0000000000ff782f */ /* 0x000fe20003800000 */
[----:B-1----:R-:W-:Y:S02]  /*08c0*/  ULEA UR6, UR4, UR6, 0x18 ;  /* 0x0000000604067291 */ /* 0x002fe4000f8ec0ff */
[----:B------:R-:W-:-:S04]  /*08d0*/  UIADD3 UR4, UPT, UPT, -UR5, 0x100000, URZ ;  /* 0x0010000005047890 */ /* 0x000fc8000fffe1ff */
[----:B------:R-:W-:Y:S02]  /*08e0*/  USHF.L.U32 UR5, UR4, 0xb, URZ ;  /* 0x0000000b04057899 */ /* 0x000fe400080006ff */
[----:B------:R-:W-:Y:S01]  /*08f0*/  USHF.L.U32 UR4, UR4, 0x1, URZ ;  /* 0x0000000104047899 */ /* 0x000fe200080006ff */
[----:B------:R-:W1:Y:S11]  /*0900*/  FENCE.VIEW.ASYNC.S ;  /* 0x00000000000073c6 */ /* 0x000e760000000000 */
[----:B-1----:R2:W1:Y:S01]  /*0910*/  SYNCS.EXCH.64 URZ, [UR6+0x80], UR4 ;  /* 0x0000800406ff75b2 */ /* 0x0024620008000100 */
[----:B------:R2:W1:Y:S02]  /*0920*/  SYNCS.EXCH.64 URZ, [UR6+0x88], UR4 ;  /* 0x0000880406ff75b2 */ /* 0x0004640008000100 */
[----:B--2---:R-:W-:Y:S01]  /*0930*/  NOP ;  /* 0x0000000000007918 */ /* 0x004fe20000000000 */
.L_x_11:
[----:B------:R-:W2:Y:S01]  /*0940*/  SHFL.IDX PT, R2, R46, RZ, 0x1f ;  /* 0x00001fff2e027589 */ /* 0x000ea200000e0000 */
[----:B------:R-:W-:Y:S01]  /*0950*/  NOP ;  /* 0x0000000000007918 */ /* 0x000fe20000000000 */
[----:B--2---:R-:W-:-:S13]  /*0960*/  ISETP.NE.AND P0, PT, R2, 0x4, PT ;  /* 0x000000040200780c */ /* 0x004fda0003f05270 */
[----:B------:R-:W-:Y:S05]  /*0970*/  @P0 BRA `(.L_x_12) ;  /* 0x00000000004c0947 */ /* 0x000fea0003800000 */
[----:B-1----:R-:W1:Y:S01]  /*0980*/  S2UR UR6, SR_CgaCtaId ;  /* 0x00000000000679c3 */ /* 0x002e620000008800 */
[----:B------:R-:W-:Y:S01]  /*0990*/  UMOV UR4, 0x3a0 ;  /* 0x000003a000047882 */ /* 0x000fe20000000000 */
[----:B------:R-:W-:Y:S01]  /*09a0*/  UMOV UR5, 0x400 ;  /* 0x0000040000057882 */ /* 0x000fe20000000000 */
[----:B------:R-:W-:Y:S01]  /*09b0*/  USEL UR4, UR4, 0x320, UP3 ;  /* 0x0000032004047887 */ /* 0x000fe20009800000 */
[----:B------:R-:W-:Y:S01]  /*09c0*/  UMOV UR8, 0x1 ;  /* 0x0000000100087882 */ /* 0x000fe20000000000 */
[----:B------:R-:W-:Y:S01]  /*09d0*/  ELECT P0, URZ, PT ;  /* 0x0000000000ff782f */ /* 0x000fe20003800000 */
[----:B------:R-:W-:-:S04]  /*09e0*/  UIADD3 UR8, UPT, UPT, -UR8, 0x100000, URZ ;  /* 0x0010000008087890 */ /* 0x000fc8000fffe1ff */
[----:B------:R-:W-:Y:S02]  /*09f0*/  USHF.L.U32 UR9, UR8, 0xb, URZ ;  /* 0x0000000b08097899 */ /* 0x000fe400080006ff */
[----:B------:R-:W-:Y:S02]  /*0a00*/  USHF.L.U32 UR8, UR8, 0x1, URZ ;  /* 0x0000000108087899 */ /* 0x000fe400080006ff */
[----:B-1----:R-:W-:Y:S02]  /*0a10*/  ULEA UR6, UR6, UR5, 0x18 ;  /* 0x0000000506067291 */ /* 0x002fe4000f8ec0ff */
[----:B------:R-:W-:-:S04]  /*0a20*/  UIADD3 UR4, UPT, UPT, -UR4, 0x100000, URZ ;  /* 0x0010000004047890 */ /* 0x000fc8000fffe1ff */
[----:B------:R-:W-:Y:S02]  /*0a30*/  USHF.L.U32 UR5, UR4, 0xb, URZ ;  /* 0x0000000b04057899 */ /* 0x000fe400080006ff */
[----:B------:R-:W-:Y:S01]  /*0a40*/  USHF.L.U32 UR4, UR4, 0x1, URZ ;  /* 0x0000000104047899 */ /* 0x000fe200080006ff */
[----:B------:R-:W1:Y:S03]  /*0a50*/  FENCE.VIEW.ASYNC.S ;  /* 0x00000000000073c6 */ /* 0x000e660000000000 */
[----:B-1----:R2:W1:Y:S08]  /*0a60*/  SYNCS.EXCH.64 URZ, [UR6+0x90], UR8 ;  /* 0x0000900806ff75b2 */ /* 0x0024700008000100 */
[----:B------:R2:W1:Y:S01]  /*0a70*/  SYNCS.EXCH.64 URZ, [UR6+0xa0], UR4 ;  /* 0x0000a00406ff75b2 */ /* 0x0004620008000100 */
[----:B------:R2:W1:Y:S01]  /*0a80*/  SYNCS.EXCH.64 URZ, [UR6+0x98], UR8 ;  /* 0x0000980806ff75b2 */ /* 0x0004620008000100 */
[----:B------:R2:W1:Y:S02]  /*0a90*/  SYNCS.EXCH.64 URZ, [UR6+0xa8], UR4 ;  /* 0x0000a80406ff75b2 */ /* 0x0004640008000100 */
[----:B--2---:R-:W-:Y:S01]  /*0aa0*/  NOP ;  /* 0x0000000000007918 */ /* 0x004fe20000000000 */
.L_x_12:
        /* <DEDUP_REMOVED lines=26> */
.L_x_13:
[----:B------:R-:W2:Y:S01]  /*0c50*/  SHFL.IDX PT, R2, R46, RZ, 0x1f ;  /* 0x00001fff2e027589 */ /* 0x000ea200000e0000 */
[----:B------:R-:W1:Y:S01]  /*0c60*/  S2UR UR52, SR_CgaCtaId ;  /* 0x00000000003479c3 */ /* 0x000e620000008800 */
[----:B------:R-:W-:Y:S01]  /*0c70*/  NOP ;  /* 0x0000000000007918 */ /* 0x000fe20000000000 */
[----:B--2---:R-:W-:-:S13]  /*0c80*/  ISETP.NE.AND P0, PT, R2, 0x3, PT ;  /* 0x000000030200780c */ /* 0x004fda0003f05270 */
[----:B-1----:R-:W-:Y:S05]  /*0c90*/  @P0 BRA `(.L_x_14) ;  /* 0x0000000000340947 */ /* 0x002fea0003800000 */
[----:B------:R-:W-:Y:S01]  /*0ca0*/  UMOV UR4, 0x400 ;  /* 0x0000040000047882 */ /* 0x000fe20000000000 */
[----:B------:R-:W-:Y:S01]  /*0cb0*/  UMOV UR6, 0x20 ;  /* 0x0000002000067882 */ /* 0x000fe20000000000 */
[----:B------:R-:W-:Y:S02]  /*0cc0*/  ULEA UR4, UR52, UR4, 0x18 ;  /* 0x0000000434047291 */ /* 0x000fe4000f8ec0ff */
[----:B------:R-:W-:-:S04]  /*0cd0*/  UIADD3 UR6, UPT, UPT, -UR6, 0x100000, URZ ;  /* 0x0010000006067890 */ /* 0x000fc8000fffe1ff */
[----:B------:R-:W-:Y:S02]  /*0ce0*/  USHF.L.U32 UR7, UR6, 0xb, URZ ;  /* 0x0000000b06077899 */ /* 0x000fe400080006ff */
[----:B------:R-:W-:Y:S01]  /*0cf0*/  USHF.L.U32 UR6, UR6, 0x1, URZ ;  /* 0x0000000106067899 */ /* 0x000fe200080006ff */
[----:B------:R-:W-:Y:S01]  /*0d00*/  ELECT P0, URZ, PT ;  /* 0x0000000000ff782f */ /* 0x000fe20003800000 */
[----:B------:R-:W1:Y:S10]  /*0d10*/  FENCE.VIEW.ASYNC.S ;  /* 0x00000000000073c6 */ /* 0x000e740000000000 */
[----:B-1----:R1:W2:Y:S01]  /*0d20*/  SYNCS.EXCH.64 URZ, [UR4+0xf0], UR6 ;  /* 0x0000f00604ff75b2 */ /* 0x0022a20008000100 */
[----:B------:R1:W1:Y:S01]  /*0d30*/  SYNCS.EXCH.64 URZ, [UR4+0x100], UR6 ;  /* 0x0001000604ff75b2 */ /* 0x0002620008000100 */
[----:B------:R1:W1:Y:S01]  /*0d40*/  SYNCS.EXCH.64 URZ, [UR4+0xf8], UR6 ;  /* 0x0000f80604ff75b2 */ /* 0x0002620008000100 */
[----:B------:R1:W1:Y:S01]  /*0d50*/  SYNCS.EXCH.64 URZ, [UR4+0x108], UR6 ;  /* 0x0001080604ff75b2 */ /* 0x0002620008000100 */
[----:B------:R-:W-:Y:S01]  /*0d60*/  NOP ;  /* 0x0000000000007918 */ /* 0x000fe20000000000 */
.L_x_14:
[----:B-1----:R-:W1:Y:S01]  /*0d70*/  LDCU UR4, c[0x0][0x36c] ;  /* 0x00006d80ff0477ac */ /* 0x002e620008000800 */
[----:B------:R-:W-:Y:S01]  /*0d80*/  ISETP.NE.OR P4, PT, R0, 0x2, !P4 ;  /* 0x000000020000780c */ /* 0x000fe20006785670 */
[----:B------:R-:W-:Y:S01]  /*0d90*/  NOP ;  /* 0x0000000000007918 */ /* 0x000fe20000000000 */
[----:B------:R-:W-:Y:S01]  /*0da0*/  LOP3.LUT R0, R56, 0x1f, RZ, 0xc0, !PT ;  /* 0x0000001f38007812 */ /* 0x000fe200078ec0ff */
[----:B------:R-:W-:Y:S02]  /*0db0*/  UISETP.NE.AND UP4, UPT, UR17, URZ, UPT ;  /* 0x000000ff1100728c */ /* 0x000fe4000bf85270 */
[----:B-1----:R-:W-:-:S09]  /*0dc0*/  UISETP.EQ.U32.AND UP5, UPT, UR4, 0x1, UPT ;  /* 0x000000010400788c */ /* 0x002fd2000bfa2070 */
[----:B------:R-:W-:Y:S05]  /*0dd0*/  BRA.U !UP5, `(.L_x_15) ;  /* 0x000000010d087547 */ /* 0x000fea000b800000 */
[----:B--234-:R-:W-:Y:S01]  /*0de0*/  UCGABAR_ARV ;  /* 0x00000000000079c7 */ /* 0x01cfe20008000000 */
[----:B------:R-:W-:Y:S05]  /*0df0*/  BRA `(.L_x_16) ;  /* 0x0000000000047947 */ /* 0x000fea0003800000 */
.L_x_15:
[----:B--234-:R-:W-:Y:S01]  /*0e00*/  NOP ;  /* 0x0000000000007918 */ /* 0x01cfe20000000000 */
.L_x_16:
[----:B------:R-:W1:Y:S01]  /*0e10*/  S2UR UR20, SR_CTAID.Y ;  /* 0x00000000001479c3 */ /* 0x000e620000002600 */
[----:B------:R-:W-:-:S05]  /*0e20*/  CS2R.32 R47, SR_CgaSize ;  /* 0x00000000002f7805 */ /* 0x000fca0000008a00 */
[----:B------:R-:W-:-:S05]  /*0e30*/  IMAD R47, R47, -0xa0, RZ ;  /* 0xffffff602f2f7824 */ /* 0x000fca00078e02ff */
[----:B------:R-:W-:-:S14]  /*0e40*/  R2UR UR4, R47 ;  /* 0x000000002f0472ca */ /* 0x000fdc00000e0000 */
[----:B------:R-:W2:Y:S01]  /*0e50*/  LDCU UR4, c[0x0][UR4+0x2b4] ;  /* 0x00005680040477ac */ /* 0x000ea20008000800 */
[----:B------:R-:W-:-:S05]  /*0e60*/  CS2R.32 R47, SR_CgaSize ;  /* 0x00000000002f7805 */ /* 0x000fca0000008a00 */
[----:B------:R-:W-:-:S05]  /*0e70*/  IMAD R47, R47, -0xa0, RZ ;  /* 0xffffff602f2f7824 */ /* 0x000fca00078e02ff */
[----:B------:R-:W-:-:S14]  /*0e80*/  R2UR UR5, R47 ;  /* 0x000000002f0572ca */ /* 0x000fdc00000e0000 */
[----:B------:R-:W3:Y:S01]  /*0e90*/  LDCU UR5, c[0x0][UR5+0x2b0] ;  /* 0x00005600050577ac */ /* 0x000ee20008000800 */
[----:B------:R-:W4:Y:S01]  /*0ea0*/  S2UR UR16, SR_CTAID.X ;  /* 0x00000000001079c3 */ /* 0x000f220000002500 */
[----:B------:R-:W-:-:S05]  /*0eb0*/  CS2R.32 R47, SR_CgaSize ;  /* 0x00000000002f7805 */ /* 0x000fca0000008a00 */
[----:B------:R-:W-:-:S05]  /*0ec0*/  IMAD R47, R47, -0xa0, RZ ;  /* 0xffffff602f2f7824 */ /* 0x000fca00078e02ff */
[----:B------:R-:W-:-:S14]  /*0ed0*/  R2UR UR7, R47 ;  /* 0x000000002f0772ca */ /* 0x000fdc00000e0000 */
[----:B------:R-:W3:Y:S01]  /*0ee0*/  LDCU UR7, c[0x0][UR7+0x2a4] ;  /* 0x00005480070777ac */ /* 0x000ee20008000800 */
[----:B------:R-:W-:-:S05]  /*0ef0*/  CS2R.32 R47, SR_CgaSize ;  /* 0x00000000002f7805 */ /* 0x000fca0000008a00 */
[----:B------:R-:W-:-:S05]  /*0f00*/  IMAD R47, R47, -0xa0, RZ ;  /* 0xffffff602f2f7824 */ /* 0x000fca00078e02ff */
[----:B------:R-:W-:-:S14]  /*0f10*/  R2UR UR63, R47 ;  /* 0x000000002f3f72ca */ /* 0x000fdc00000e0000 */
[----:B------:R-:W3:Y:S01]  /*0f20*/  LDCU UR63, c[0x0][UR63+0x2a0] ;  /* 0x000054003f3f77ac */ /* 0x000ee20008000800 */
[----:B------:R-:W-:Y:S02]  /*0f30*/  ULOP3.LUT UR55, UR52, 0x1, URZ, 0xc0, !UPT ;  /* 0x0000000134377892 */ /* 0x000fe4000f8ec0ff */
[----:B------:R-:W-:Y:S02]  /*0f40*/  USHF.R.U32.HI UR26, URZ, 0x1, UR52 ;  /* 0x00000001ff1a7899 */ /* 0x000fe40008011634 */
[----:B------:R-:W-:Y:S02]  /*0f50*/  UISETP.GT.U32.AND UP1, UPT, UR55, 0xffff, UPT ;  /* 0x0000ffff3700788c */ /* 0x000fe4000bf24070 */
[----:B------:R-:W-:Y:S01]  /*0f60*/  USHF.L.U32 UR38, UR52, 0xa, URZ ;  /* 0x0000000a34267899 */ /* 0x000fe200080006ff */
[----:B-1----:R-:W-:Y:S01]  /*0f70*/  I2FP.F32.U32 R2, UR20 ;  /* 0x0000001400027c45 */ /* 0x002fe20008201000 */
[----:B------:R-:W1:Y:S04]  /*0f80*/  LDCU UR21, c[0x0][0xb24] ;  /* 0x00016480ff1577ac */ /* 0x000e680008000800 */
[----:B--2---:R-:W-:Y:S01]  /*0f90*/  FMUL R2, R2, UR4 ;  /* 0x0000000402027c20 */ /* 0x004fe20008400000 */
[----:B------:R-:W-:Y:S01]  /*0fa0*/  ULOP3.LUT UR4, UR52, 0x2, URZ, 0xc0, !UPT ;  /* 0x0000000234047892 */ /* 0x000fe2000f8ec0ff */
[----:B----4-:R-:W-:Y:S01]  /*0fb0*/  I2FP.F32.U32 R3, UR16 ;  /* 0x0000001000037c45 */ /* 0x010fe20008201000 */
[----:B------:R-:W2:Y:S03]  /*0fc0*/  LDCU UR42, c[0x0][0xb24] ;  /* 0x00016480ff2a77ac */ /* 0x000ea60008000800 */
[----:B------:R-:W4:Y:S01]  /*0fd0*/  F2I.U32.TRUNC.NTZ R2, R2 ;  /* 0x0000000200027305 */ /* 0x000f22000020f000 */
[----:B---3--:R-:W-:Y:S01]  /*0fe0*/  FMUL R3, R3, UR5 ;  /* 0x0000000503037c20 */ /* 0x008fe20008400000 */
[----:B------:R-:W-:Y:S01]  /*0ff0*/  UISETP.GT.U32.AND UP0, UPT, UR4, 0xffff, UPT ;  /* 0x0000ffff0400788c */ /* 0x000fe2000bf04070 */
[----:B------:R-:W3:Y:S05]  /*1000*/  LDCU UR28, c[0x0][0xb30] ;  /* 0x00016600ff1c77ac */ /* 0x000eea0008000800 */
[----:B------:R-:W1:Y:S01]  /*1010*/  F2I.U32.TRUNC.NTZ R3, R3 ;  /* 0x0000000300037305 */ /* 0x000e62000020f000 */
[----:B------:R-:W-:-:S02]  /*1020*/  USEL UR30, UR4, 0xffff, !UP0 ;  /* 0x0000ffff041e7887 */ /* 0x000fc4000c000000 */
[----:B------:R-:W-:Y:S01]  /*1030*/  USHF.L.U32 UR37, UR52, 0xc, URZ ;  /* 0x0000000c34257899 */ /* 0x000fe200080006ff */
[----:B------:R-:W-:Y:S01]  /*1040*/  UMOV UR32, 0x5 ;  /* 0x0000000500207882 */ /* 0x000fe20000000000 */
[----:B------:R-:W-:Y:S01]  /*1050*/  USEL UR31, UR55, 0xffff, !UP1 ;  /* 0x0000ffff371f7887 */ /* 0x000fe2000c800000 */
[----:B----4-:R-:W-:Y:S02]  /*1060*/  R2UR UR6, R2 ;  /* 0x00000000020672ca */ /* 0x010fe400000e0000 */
[----:B------:R-:W-:Y:S02]  /*1070*/  PRMT R2, RZ, 0x7610, R2 ;  /* 0x00007610ff027816 */ /* 0x000fe40000000002 */
[----:B-1----:R-:W-:-:S09]  /*1080*/  R2UR UR5, R3 ;  /* 0x00000000030572ca */ /* 0x002fd200000e0000 */
[----:B------:R-:W-:-:S04]  /*1090*/  UIADD3 UR4, UPT, UPT, -UR6, URZ, URZ ;  /* 0x000000ff06047290 */ /* 0x000fc8000fffe1ff */
[----:B------:R-:W-:Y:S02]  /*10a0*/  UIMAD UR4, UR7, UR4, UR20 ;  /* 0x00000004070472a4 */ /* 0x000fe4000f8e0214 */
[----:B------:R-:W-:-:S04]  /*10b0*/  UIADD3 UR5, UPT, UPT, -UR5, URZ, URZ ;  /* 0x000000ff05057290 */ /* 0x000fc8000fffe1ff */
[----:B------:R-:W-:Y:S01]  /*10c0*/  IMAD.U32 R47, RZ, RZ, UR4 ;  /* 0x00000004ff2f7e24 */ /* 0x000fe2000f8e00ff */
[----:B------:R-:W-:Y:S01]  /*10d0*/  UIMAD UR63, UR63, UR5, UR16 ;  /* 0x000000053f3f72a4 */ /* 0x000fe2000f8e0210 */
[----:B--23--:R-:W-:Y:S11]  /*10e0*/  BRA.U UP4, `(.L_x_17) ;  /* 0x0000000104407547 */ /* 0x00cff6000b800000 */
[----:B------:R-:W-:-:S13]  /*10f0*/  R2UR UR4, R47 ;  /* 0x000000002f0472ca */ /* 0x000fda00000e0000 */
[----:B------:R-:W-:Y:S02]  /*1100*/  UISETP.NE.AND UP0, UPT, UR4, URZ, UPT ;  /* 0x000000ff0400728c */ /* 0x000fe4000bf05270 */
[----:B------:R-:W-:Y:S02]  /*1110*/  UISETP.NE.AND UP1, UPT, UR4, 0x1, UPT ;  /* 0x000000010400788c */ /* 0x000fe4000bf25270 */
[----:B------:R-:W-:Y:S02]  /*1120*/  UISETP.NE.AND UP2, UPT, UR63, URZ, UP0 ;  /* 0x000000ff3f00728c */ /* 0x000fe40008745270 */
[----:B------:R-:W-:Y:S02]  /*1130*/  USEL UR4, URZ, 0x2, UP0 ;  /* 0x00000002ff047887 */ /* 0x000fe40008000000 */
[----:B------:R-:W-:Y:S02]  /*1140*/  USEL UR8, URZ, 0x1, UP2 ;  /* 0x00000001ff087887 */ /* 0x000fe40009000000 */
[----:B------:R-:W-:-:S02]  /*1150*/  UISETP.NE.AND UP2, UPT, UR63, URZ, UPT ;  /* 0x000000ff3f00728c */ /* 0x000fc4000bf45270 */
[----:B------:R-:W-:Y:S02]  /*1160*/  USEL UR5, URZ, 0x4, UP1 ;  /* 0x00000004ff057887 */ /* 0x000fe40008800000 */
[----:B------:R-:W-:Y:S02]  /*1170*/  UISETP.NE.AND UP0, UPT, UR63, 0x1, UPT ;  /* 0x000000013f00788c */ /* 0x000fe4000bf05270 */
[----:B------:R-:W-:Y:S02]  /*1180*/  USEL UR6, URZ, 0x8, UP1 ;  /* 0x00000008ff067887 */ /* 0x000fe40008800000 */
[----:B------:R-:W-:Y:S02]  /*1190*/  USEL UR7, UR5, 0x4, UP2 ;  /* 0x0000000405077887 */ /* 0x000fe40009000000 */
[----:B------:R-:W-:Y:S02]  /*11a0*/  USEL UR4, UR4, 0x2, UP0 ;  /* 0x0000000204047887 */ /* 0x000fe40008000000 */
[----:B------:R-:W-:-:S02]  /*11b0*/  USEL UR5, UR6, 0x8, UP0 ;  /* 0x0000000806057887 */ /* 0x000fc40008000000 */
[----:B------:R-:W-:-:S04]  /*11c0*/  UIADD3 UR4, UPT, UPT, UR4, UR7, UR8 ;  /* 0x0000000704047290 */ /* 0x000fc8000fffe008 */
[----:B------:R-:W-:-:S06]  /*11d0*/  UIADD3 UR4, UPT, UPT, UR4, UR5, URZ ;  /* 0x0000000504047290 */ /* 0x000fcc000fffe0ff */
[----:B------:R-:W-:-:S07]  /*11e0*/  MOV R2, UR4 ;  /* 0x0000000400027c02 */ /* 0x000fce0008000f00 */
.L_x_17:
[----:B------:R-:W1:Y:S01]  /*11f0*/  S2UR UR36, SR_CTAID.Z ;  /* 0x00000000002479c3 */ /* 0x000e620000002700 */
[----:B------:R-:W-:Y:S01]  /*1200*/  UISETP.GE.AND UP0, UPT, UR21, 0x1, UPT ;  /* 0x000000011500788c */ /* 0x000fe2000bf06270 */
[----:B------:R-:W-:-:S08]  /*1210*/  UMOV UR29, 0x3 ;  /* 0x00000003001d7882 */ /* 0x000fd00000000000 */
[----:B------:R-:W-:Y:S05]  /*1220*/  BRA.U !UP0, `(.L_x_18) ;  /* 0x0000000108d47547 */ /* 0x000fea000b800000 */
[----:B------:R-:W2:Y:S01]  /*1230*/  LDCU.128 UR12, c[0x0][0xb10] ;  /* 0x00016200ff0c77ac */ /* 0x000ea20008000c00 */
[----:B------:R-:W3:Y:S01]  /*1240*/  LDCU UR6, c[0x0][0x370] ;  /* 0x00006e00ff0677ac */ /* 0x000ee20008000800 */
[----:B------:R-:W4:Y:S01]  /*1250*/  LDCU UR5, c[0x0][0x374] ;  /* 0x00006e80ff0577ac */ /* 0x000f220008000800 */
[----:B------:R-:W1:Y:S01]  /*1260*/  LDCU UR27, c[0x0][0xb0c] ;  /* 0x00016180ff1b77ac */ /* 0x000e620008000800 */
[----:B------:R-:W1:Y:S01]  /*1270*/  LDCU UR4, c[0x0][0xb20] ;  /* 0x00016400ff0477ac */ /* 0x000e620008000800 */
[----:B------:R-:W1:Y:S01]  /*1280*/  LDCU.64 UR8, c[0x0][0xb28] ;  /* 0x00016500ff0877ac */ /* 0x000e620008000a00 */
[----:B--2---:R-:W-:Y:S02]  /*1290*/  UISETP.NE.AND UP0, UPT, UR14, 0x1, UPT ;  /* 0x000000010e00788c */ /* 0x004fe4000bf05270 */
[----:B----4-:R-:W-:Y:S02]  /*12a0*/  UIMAD.WIDE.U32 UR10, UR5, UR15, URZ ;  /* 0x0000000f050a72a5 */ /* 0x010fe4000f8e00ff */
[----:B---3--:R-:W-:-:S02]  /*12b0*/  UIMAD.WIDE.U32 UR22, UR6, UR12, URZ ;  /* 0x0000000c061672a5 */ /* 0x008fc4000f8e00ff */
[----:B-1----:R-:W-:Y:S02]  /*12c0*/  UISETP.NE.AND UP1, UPT, UR27, 0x1, UPT ;  /* 0x000000011b00788c */ /* 0x002fe4000bf25270 */
[----:B------:R-:W-:Y:S01]  /*12d0*/  UISETP.NE.AND UP2, UPT, UR21, 0x1, UPT ;  /* 0x000000011500788c */ /* 0x000fe2000bf45270 */
[----:B------:R-:W-:Y:S02]  /*12e0*/  UMOV UR10, UR11 ;  /* 0x0000000b000a7c82 */ /* 0x000fe40008000000 */
[----:B------:R-:W-:Y:S01]  /*12f0*/  UMOV UR22, UR23 ;  /* 0x0000001700167c82 */ /* 0x000fe20008000000 */
[----:B------:R-:W-:Y:S02]  /*1300*/  @UP0 USHF.R.U32.HI UR5, URZ, UR4, UR10 ;  /* 0x00000004ff050299 */ /* 0x000fe4000801160a */
[----:B------:R-:W-:Y:S02]  /*1310*/  UIMAD.WIDE.U32 UR24, UR20, UR15, URZ ;  /* 0x0000000f141872a5 */ /* 0x000fe4000f8e00ff */
[----:B------:R-:W-:-:S02]  /*1320*/  UIMAD.WIDE.U32 UR10, UR5, UR8, URZ ;  /* 0x00000008050a72a5 */ /* 0x000fc4000f8e00ff */
[----:B------:R-:W-:Y:S02]  /*1330*/  @UP1 USHF.R.U32.HI UR6, URZ, UR13, UR22 ;  /* 0x0000000dff061299 */ /* 0x000fe40008011616 */
[----:B------:R-:W-:Y:S02]  /*1340*/  UIMAD.WIDE.U32 UR18, UR16, UR12, URZ ;  /* 0x0000000c101272a5 */ /* 0x000fe4000f8e00ff */
[----:B------:R-:W-:Y:S01]  /*1350*/  UIMAD.WIDE.U32 UR22, UR6, UR8, URZ ;  /* 0x00000008061672a5 */ /* 0x000fe2000f8e00ff */
[----:B------:R-:W-:Y:S01]  /*1360*/  UMOV UR24, UR25 ;  /* 0x0000001900187c82 */ /* 0x000fe20008000000 */
[----:B------:R-:W-:Y:S01]  /*1370*/  UMOV UR10, UR11 ;  /* 0x0000000b000a7c82 */ /* 0x000fe20008000000 */
[----:B------:R-:W-:Y:S02]  /*1380*/  USHF.R.U32.HI UR24, URZ, UR4, UR24 ;  /* 0x00000004ff187299 */ /* 0x000fe40008011618 */
[----:B------:R-:W-:Y:S02]  /*1390*/  @UP2 USHF.R.U32.HI UR5, URZ, UR9, UR10 ;  /* 0x00000009ff052299 */ /* 0x000fe4000801160a */
[----:B------:R-:W-:Y:S01]  /*13a0*/  UMOV UR7, UR23 ;  /* 0x0000001700077c82 */ /* 0x000fe20008000000 */
[----:B------:R-:W-:Y:S01]  /*13b0*/  UMOV UR18, UR19 ;  /* 0x0000001300127c82 */ /* 0x000fe20008000000 */
[----:B------:R-:W-:-:S02]  /*13c0*/  @UP2 USHF.R.U32.HI UR6, URZ, UR9, UR7 ;  /* 0x00000009ff062299 */ /* 0x000fc40008011607 */
[----:B------:R-:W-:Y:S02]  /*13d0*/  USHF.R.U32.HI UR13, URZ, UR13, UR18 ;  /* 0x0000000dff0d7299 */ /* 0x000fe40008011612 */
[----:B------:R-:W-:Y:S02]  /*13e0*/  USEL UR4, UR20, UR24, !UP0 ;  /* 0x0000001814047287 */ /* 0x000fe4000c000000 */
[----:B------:R-:W-:Y:S02]  /*13f0*/  UIMAD UR7, UR5, UR21, URZ ;  /* 0x00000015050772a4 */ /* 0x000fe4000f8e02ff */
[----:B------:R-:W-:Y:S02]  /*1400*/  USEL UR5, UR16, UR13, !UP1 ;  /* 0x0000000d10057287 */ /* 0x000fe4000c800000 */
[----:B------:R-:W-:Y:S02]  /*1410*/  UIMAD UR12, UR6, UR21, URZ ;  /* 0x00000015060c72a4 */ /* 0x000fe4000f8e02ff */
[----:B------:R-:W-:-:S02]  /*1420*/  UISETP.GE.AND UP0, UPT, UR4, UR7, UPT ;  /* 0x000000070400728c */ /* 0x000fc4000bf06270 */
[----:B------:R-:W-:Y:S02]  /*1430*/  UIMAD.WIDE.U32 UR10, UR4, UR8, URZ ;  /* 0x00000008040a72a5 */ /* 0x000fe4000f8e00ff */
[----:B------:R-:W-:Y:S02]  /*1440*/  UISETP.GE.OR UP0, UPT, UR5, UR12, UP0 ;  /* 0x0000000c0500728c */ /* 0x000fe40008706670 */
[----:B------:R-:W-:Y:S02]  /*1450*/  UIMAD.WIDE.U32 UR12, UR5, UR8, URZ ;  /* 0x00000008050c72a5 */ /* 0x000fe4000f8e00ff */
[----:B------:R-:W-:Y:S01]  /*1460*/  UIADD3 UR10, UPT, UPT, -UR4, URZ, URZ ;  /* 0x000000ff040a7290 */ /* 0x000fe2000fffe1ff */
[----:B------:R-:W-:Y:S01]  /*1470*/  UMOV UR8, UR11 ;  /* 0x0000000b00087c82 */ /* 0x000fe20008000000 */
[----:B------:R-:W-:Y:S02]  /*1480*/  UIADD3 UR11, UPT, UPT, -UR5, URZ, URZ ;  /* 0x000000ff050b7290 */ /* 0x000fe4000fffe1ff */
[----:B------:R-:W-:-:S03]  /*1490*/  USHF.R.U32.HI UR8, URZ, UR9, UR8 ;  /* 0x00000009ff087299 */ /* 0x000fc60008011608 */
[----:B------:R-:W-:Y:S01]  /*14a0*/  @!UP0 UMOV UR7, UR13 ;  /* 0x0000000d00078c82 */ /* 0x000fe20008000000 */
[----:B------:R-:W-:Y:S02]  /*14b0*/  UIMAD UR20, UR14, UR10, UR20 ;  /* 0x0000000a0e1472a4 */ /* 0x000fe4000f8e0214 */
[----:B------:R-:W-:Y:S02]  /*14c0*/  USEL UR8, UR4, UR8, !UP2 ;  /* 0x0000000804087287 */ /* 0x000fe4000d000000 */
[----:B------:R-:W-:Y:S02]  /*14d0*/  @!UP0 USHF.R.U32.HI UR7, URZ, UR9, UR7 ;  /* 0x00000009ff078299 */ /* 0x000fe40008011607 */
[----:B------:R-:W-:Y:S02]  /*14e0*/  UIADD3 UR9, UPT, UPT, -UR8, URZ, URZ ;  /* 0x000000ff08097290 */ /* 0x000fe4000fffe1ff */
[----:B------:R-:W-:Y:S02]  /*14f0*/  @!UP0 USEL UR7, UR5, UR7, !UP2 ;  /* 0x0000000705078287 */ /* 0x000fe4000d000000 */
[----:B------:R-:W-:-:S02]  /*1500*/  UIMAD UR9, UR21, UR9, UR4 ;  /* 0x00000009150972a4 */ /* 0x000fc4000f8e0204 */
[----:B------:R-:W-:Y:S02]  /*1510*/  @!UP0 UIADD3 UR8, UPT, UPT, UR8, -UR7, URZ ;  /* 0x8000000708088290 */ /* 0x000fe4000fffe0ff */
[----:B------:R-:W-:Y:S02]  /*1520*/  @!UP0 UIMAD UR6, UR9, UR6, UR7 ;  /* 0x00000006090682a4 */ /* 0x000fe4000f8e0207 */
[----:B------:R-:W-:Y:S02]  /*1530*/  @!UP0 UIMAD UR4, UR8, UR21, UR5 ;  /* 0x00000015080482a4 */ /* 0x000fe4000f8e0205 */
[----:B------:R-:W-:Y:S02]  /*1540*/  UIMAD UR16, UR27, UR11, UR16 ;  /* 0x0000000b1b1072a4 */ /* 0x000fe4000f8e0210 */
[----:B------:R-:W-:Y:S01]  /*1550*/  UIMAD UR20, UR4, UR14, UR20 ;  /* 0x0000000e041472a4 */ /* 0x000fe2000f8e0214 */
[----:B------:R-:W-:Y:S02]  /*1560*/  @!UP0 UMOV UR5, UR6 ;  /* 0x0000000600058c82 */ /* 0x000fe40008000000 */
[----:B------:R-:W-:-:S12]  /*1570*/  UIMAD UR16, UR5, UR27, UR16 ;  /* 0x0000001b051072a4 */ /* 0x000fd8000f8e0210 */
.L_x_18:
[----:B------:R-:W-:Y:S02]  /*1580*/  UISETP.NE.AND UP1, UPT, UR28, 0x1, UPT ;  /* 0x000000011c00788c */ /* 0x000fe4000bf25270 */
[----:B------:R-:W-:Y:S02]  /*1590*/  ULOP3.LUT UR31, UR31, 0xffff, URZ, 0xc0, !UPT ;  /* 0x0000ffff1f1f7892 */ /* 0x000fe4000f8ec0ff */
[----:B------:R-:W-:Y:S02]  /*15a0*/  ULOP3.LUT UR30, UR30, 0xffff, URZ, 0xc0, !UPT ;  /* 0x0000ffff1e1e7892 */ /* 0x000fe4000f8ec0ff */
[----:B------:R-:W-:Y:S02]  /*15b0*/  UISETP.NE.AND UP0, UPT, UR17, 0x2, UPT ;  /* 0x000000021100788c */ /* 0x000fe4000bf05270 */
[----:B------:R-:W-:Y:S02]  /*15c0*/  ULOP3.LUT UR38, UR38, 0x800, URZ, 0xc0, !UPT ;  /* 0x0000080026267892 */ /* 0x000fe4000f8ec0ff */
[----:B------:R-:W-:-:S02]  /*15d0*/  ULOP3.LUT UR37, UR37, 0x1000, URZ, 0xc0, !UPT ;  /* 0x0000100025257892 */ /* 0x000fc4000f8ec0ff */
[----:B------:R-:W-:Y:S02]  /*15e0*/  USHF.L.U32 UR31, UR32, UR31, URZ ;  /* 0x0000001f201f7299 */ /* 0x000fe400080006ff */
[----:B------:R-:W-:Y:S01]  /*15f0*/  USHF.L.U32 UR30, UR29, UR30, URZ ;  /* 0x0000001e1d1e7299 */ /* 0x000fe200080006ff */
[----:B------:R-:W-:Y:S11]  /*1600*/  BRA.U UP1, `(.L_x_19) ;  /* 0x0000000101447547 */ /* 0x000ff6000b800000 */
[----:B------:R-:W2:Y:S01]  /*1610*/  LDCU.128 UR8, c[0x0][0xb10] ;  /* 0x00016200ff0877ac */ /* 0x000ea20008000c00 */
[----:B------:R-:W3:Y:S01]  /*1620*/  LDCU UR12, c[0x0][0xb0c] ;  /* 0x00016180ff0c77ac */ /* 0x000ee20008000800 */
[----:B------:R-:W4:Y:S01]  /*1630*/  LDCU UR13, c[0x0][0xb20] ;  /* 0x00016400ff0d77ac */ /* 0x000f220008000800 */
[----:B--2---:R-:W-:Y:S02]  /*1640*/  UIMAD.WIDE.U32 UR6, UR16, UR8, URZ ;  /* 0x00000008100672a5 */ /* 0x004fe4000f8e00ff */
[----:B------:R-:W-:Y:S02]  /*1650*/  UIMAD.WIDE.U32 UR4, UR20, UR11, URZ ;  /* 0x0000000b140472a5 */ /* 0x000fe4000f8e00ff */
[----:B---3--:R-:W-:Y:S02]  /*1660*/  UISETP.NE.AND UP2, UPT, UR12, 0x1, UPT ;  /* 0x000000010c00788c */ /* 0x008fe4000bf45270 */
[----:B------:R-:W-:Y:S01]  /*1670*/  UISETP.NE.AND UP1, UPT, UR10, 0x1, UPT ;  /* 0x000000010a00788c */ /* 0x000fe2000bf25270 */
[----:B------:R-:W-:-:S02]  /*1680*/  UMOV UR6, UR7 ;  /* 0x0000000700067c82 */ /* 0x000fc40008000000 */
[----:B------:R-:W-:Y:S01]  /*1690*/  UMOV UR4, UR5 ;  /* 0x0000000500047c82 */ /* 0x000fe20008000000 */
[----:B------:R-:W-:Y:S02]  /*16a0*/  USHF.R.U32.HI UR9, URZ, UR9, UR6 ;  /* 0x00000009ff097299 */ /* 0x000fe40008011606 */
[----:B----4-:R-:W-:Y:S02]  /*16b0*/  USHF.R.U32.HI UR4, URZ, UR13, UR4 ;  /* 0x0000000dff047299 */ /* 0x010fe40008011604 */
[----:B------:R-:W-:Y:S02]  /*16c0*/  USEL UR5, UR16, UR9, !UP2 ;  /* 0x0000000910057287 */ /* 0x000fe4000d000000 */
[----:B------:R-:W-:-:S04]  /*16d0*/  USEL UR4, UR20, UR4, !UP1 ;  /* 0x0000000414047287 */ /* 0x000fc8000c800000 */
[----:B------:R-:W-:Y:S02]  /*16e0*/  UIADD3 UR6, UPT, UPT, UR5, -UR4, URZ ;  /* 0x8000000405067290 */ /* 0x000fe4000fffe0ff */
[----:B------:R-:W-:Y:S02]  /*16f0*/  UIADD3 UR4, UPT, UPT, -UR5, UR4, URZ ;  /* 0x0000000405047290 */ /* 0x000fe4000fffe1ff */
[----:B------:R-:W-:Y:S02]  /*1700*/  UIMAD UR20, UR6, UR10, UR20 ;  /* 0x0000000a061472a4 */ /* 0x000fe4000f8e0214 */
[----:B------:R-:W-:-:S12]  /*1710*/  UIMAD UR16, UR4, UR12, UR16 ;  /* 0x0000000c041072a4 */ /* 0x000fd8000f8e0210 */
.L_x_19:
[----:B------:R-:W-:Y:S05]  /*1720*/  BRA.U !UP5, `(.L_x_20) ;  /* 0x000000010d0c7547 */ /* 0x000fea000b800000 */
[----:B------:R-:W-:Y:S01]  /*1730*/  UCGABAR_WAIT ;  /* 0x0000000000007dc7 */ /* 0x000fe20008000000 */
[----:B------:R-:W-:Y:S01]  /*1740*/  CCTL.IVALL ;  /* 0x00000000ff00798f */ /* 0x000fe20002000000 */
[----:B------:R-:W-:Y:S05]  /*1750*/  BRA `(.L_x_21) ;  /* 0x0000000000047947 */ /* 0x000fea0003800000 */
.L_x_20:
[----:B------:R-:W-:Y:S06]  /*1760*/  BAR.SYNC.DEFER_BLOCKING 0x0 ;  /* 0x0000000000007b1d */ /* 0x000fec0000010000 */
.L_x_21:
[----:B------:R-:W-:Y:S05]  /*1770*/  BRA.U UP0, `(.L_x_22) ;  /* 0x0000001500607547 */ /* 0x000fea000b800000 */
[----:B------:R-:W2:Y:S01]  /*1780*/  LDCU UR6, c[0x0][0x38c] ;  /* 0x00007180ff0677ac */ /* 0x000ea20008000800 */
[----:B------:R-:W-:Y:S01]  /*1790*/  PLOP3.LUT P2, PT, PT, PT, UP3, 0x80, 0x8 ;  /* 0x000000000008781c */ /* 0x000fe20003f4f038 */
[----:B------:R-:W-:Y:S01]  /*17a0*/  IMAD.MOV.U32 R12, RZ, RZ, 0x1 ;  /* 0x00000001ff0c7424 */ /* 0x000fe200078e00ff */
[----:B------:R-:W-:Y:S01]  /*17b0*/  ISETP.EQ.OR P3, PT, R0, RZ, P4 ;  /* 0x000000ff0000720c */ /* 0x000fe20002762670 */
[----:B------:R-:W-:Y:S01]  /*17c0*/  UISETP.NE.AND UP1, UPT, UR17, URZ, UPT ;  /* 0x000000ff1100728c */ /* 0x000fe2000bf25270 */
[----:B------:R-:W-:Y:S02]  /*17d0*/  PLOP3.LUT P2, PT, P2, PT, PT, 0x8, 0x80 ;  /* 0x000000000080781c */ /* 0x000fe4000174e170 */
[----:B------:R-:W-:Y:S01]  /*17e0*/  CS2R R10, SRZ ;  /* 0x00000000000a7805 */ /* 0x000fe2000001ff00 */
[----:B------:R-:W-:Y:S01]  /*17f0*/  IMAD.MOV.U32 R9, RZ, RZ, RZ ;  /* 0x000000ffff097224 */ /* 0x000fe200078e00ff */
[----:B------:R-:W3:Y:S01]  /*1800*/  LDCU UR49, c[0x0][0x370] ;  /* 0x00006e00ff3177ac */ /* 0x000ee20008000800 */
[----:B------:R-:W-:Y:S01]  /*1810*/  IMAD.MOV.U32 R8, RZ, RZ, 0x1 ;  /* 0x00000001ff087424 */ /* 0x000fe200078e00ff */
[----:B------:R-:W4:Y:S01]  /*1820*/  LDCU.64 UR46, c[0x0][0x348] ;  /* 0x00006900ff2e77ac */ /* 0x000f220008000a00 */
[----:B------:R-:W1:Y:S01]  /*1830*/  LDCU UR48, c[0x0][0x374] ;  /* 0x00006e80ff3077ac */ /* 0x000e620008000800 */
[----:B--2---:R-:W-:-:S02]  /*1840*/  UIADD3 UR5, UPT, UPT, UR6, 0x7f, URZ ;  /* 0x0000007f06057890 */ /* 0x004fc4000fffe0ff */
[----:B------:R-:W-:Y:S02]  /*1850*/  UIADD3 UR56, UPT, UPT, UR6, 0xfe, URZ ;  /* 0x000000fe06387890 */ /* 0x000fe4000fffe0ff */
[----:B------:R-:W-:Y:S02]  /*1860*/  USHF.R.S32.HI UR4, URZ, 0x1f, UR5 ;  /* 0x0000001fff047899 */ /* 0x000fe40008011405 */
[----:B------:R-:W-:Y:S02]  /*1870*/  USEL UR40, UR40, 0x2, UP1 ;  /* 0x0000000228287887 */ /* 0x000fe40008800000 */
[----:B------:R-:W-:Y:S02]  /*1880*/  ULEA.HI UR4, UR4, UR5, URZ, 0x7 ;  /* 0x0000000504047291 */ /* 0x000fe4000f8f38ff */
[----:B------:R-:W-:Y:S02]  /*1890*/  USHF.L.U32 UR5, UR26, 0x5, URZ ;  /* 0x000000051a057899 */ /* 0x000fe400080006ff */
[----:B------:R-:W-:-:S02]  /*18a0*/  USHF.R.S32.HI UR51, URZ, 0x7, UR4 ;  /* 0x00000007ff337899 */ /* 0x000fc40008011404 */
[----:B------:R-:W-:Y:S02]  /*18b0*/  UIADD3 UR4, UPT, UPT, UR6, -0x1, URZ ;  /* 0xffffffff06047890 */ /* 0x000fe4000fffe0ff */
[----:B------:R-:W-:Y:S02]  /*18c0*/  UISETP.LT.U32.AND UP0, UPT, UR51, 0x4, UPT ;  /* 0x000000043300788c */ /* 0x000fe4000bf01070 */
[----:B------:R-:W-:Y:S02]  /*18d0*/  UISETP.GE.U32.AND UP2, UPT, UR4, -0xff, UPT ;  /* 0xffffff010400788c */ /* 0x000fe4000bf46070 */
[----:B------:R-:W-:Y:S02]  /*18e0*/  USEL UR50, UR51, 0x4, UP0 ;  /* 0x0000000433327887 */ /* 0x000fe40008000000 */
[----:B------:R-:W-:Y:S02]  /*18f0*/  ULOP3.LUT UR53, UR5, 0x20, URZ, 0xe2, !UPT ;  /* 0x0000002005357892 */ /* 0x000fe4000f8ee2ff */
[----:B------:R-:W-:-:S02]  /*1900*/  UIADD3 UR39, UPT, UPT, UR50, -0x1, URZ ;  /* 0xffffffff32277890 */ /* 0x000fc4000fffe0ff */
[----:B------:R-:W-:Y:S01]  /*1910*/  UIADD3 UR54, UPT, UPT, UR51, -UR50, URZ ;  /* 0x8000003233367290 */ /* 0x000fe2000fffe0ff */
[----:B------:R-:W-:Y:S02]  /*1920*/  UMOV UR29, URZ ;  /* 0x000000ff001d7c82 */ /* 0x000fe40008000000 */
[----:B------:R-:W-:-:S04]  /*1930*/  @UP2 UIADD3 UR39, UPT, UPT, UR50, URZ, URZ ;  /* 0x000000ff32272290 */ /* 0x000fc8000fffe0ff */
[----:B-1-34-:R-:W-:-:S12]  /*1940*/  UIADD3 UR39, UPT, UPT, UR39, 0x1, URZ ;  /* 0x0000000127277890 */ /* 0x01afd8000fffe0ff */
.L_x_46:
[----:B------:R-:W-:Y:S01]  /*1950*/  UISETP.NE.AND UP0, UPT, UR52, URZ, UPT ;  /* 0x000000ff3400728c */ /* 0x000fe2000bf05270 */
[----:B------:R-:W1:Y:S08]  /*1960*/  S2UR UR52, SR_CgaCtaId ;  /* 0x00000000003479c3 */ /* 0x000e700000008800 */
[----:B---3--:R-:W-:Y:S05]  /*1970*/  BRA.U UP0, `(.L_x_23) ;  /* 0x0000000100347547 */ /* 0x008fea000b800000 */
[----:B------:R-:W2:Y:S01]  /*1980*/  S2R R0, SR_CgaCtaId ;  /* 0x0000000000007919 */ /* 0x000ea20000008800 */
[----:B------:R-:W-:-:S04]  /*1990*/  MOV R2, 0x400 ;  /* 0x0000040000027802 */ /* 0x000fc80000000f00 */
[----:B--2---:R-:W-:Y:S02]  /*19a0*/  LEA R0, R0, R2, 0x18 ;  /* 0x0000000200007211 */ /* 0x004fe400078ec0ff */
[----:B------:R-:W-:-:S03]  /*19b0*/  SHF.L.U32 R2, R8, 0x1f, RZ ;  /* 0x0000001f08027819 */ /* 0x000fc600000006ff */
[----:B------:R-:W-:-:S04]  /*19c0*/  IMAD R0, R9, 0x8, R0 ;  /* 0x0000000809007824 */ /* 0x000fc800078e0200 */
[----:B------:R-:W2:Y:S02]  /*19d0*/  SYNCS.PHASECHK.TRANS64.TRYWAIT P0, [R0+URZ+0x100], R2 ;  /* 0x00010002000075a7 */ /* 0x000ea400080011ff */
[----:B--2---:R-:W-:Y:S05]  /*19e0*/  @!P0 BRA `(.L_x_24) ;  /* 0x0000007000388947 */ /* 0x004fea0003800000 */
.L_x_142:
[----:B------:R-:W-:Y:S01]  /*19f0*/  VIADD R9, R9, 0x1 ;  /* 0x0000000109097836 */ /* 0x000fe20000000000 */
[----:B------:R2:W-:Y:S04]  /*1a00*/  SYNCS.ARRIVE.TRANS64.A1T0 RZ, [R0+URZ+0xf0], RZ ;  /* 0x0000f0ff00ff79a7 */ /* 0x0005e800081000ff */
[----:B------:R-:W-:-:S04]  /*1a10*/  ISETP.NE.AND P0, PT, R9, 0x2, PT ;  /* 0x000000020900780c */ /* 0x000fc80003f05270 */
[----:B------:R-:W-:Y:S02]  /*1a20*/  SEL R9, R9, RZ, P0 ;  /* 0x000000ff09097207 */ /* 0x000fe40000000000 */
[----:B--2---:R-:W-:-:S04]  /*1a30*/  SEL R0, RZ, 0x1, P0 ;  /* 0x00000001ff007807 */ /* 0x004fc80000000000 */
[----:B------:R-:W-:-:S07]  /*1a40*/  LOP3.LUT R8, R8, R0, RZ, 0x3c, !PT ;  /* 0x0000000008087212 */ /* 0x000fce00078e3cff */
.L_x_23:
[----:B------:R-:W-:Y:S01]  /*1a50*/  UMOV UR21, 0x400 ;  /* 0x0000040000157882 */ /* 0x000fe20000000000 */
[----:B------:R-:W-:Y:S01]  /*1a60*/  SHF.L.U32 R0, R12, 0x1f, RZ ;  /* 0x0000001f0c007819 */ /* 0x000fe200000006ff */
[----:B-1----:R-:W-:Y:S02]  /*1a70*/  ULEA UR21, UR52, UR21, 0x18 ;  /* 0x0000001534157291 */ /* 0x002fe4000f8ec0ff */
[----:B------:R-:W-:Y:S02]  /*1a80*/  UISETP.GE.U32.AND UP0, UPT, UR56, 0xff, UPT ;  /* 0x000000ff3800788c */ /* 0x000fe4000bf06070 */
[----:B------:R-:W-:Y:S02]  /*1a90*/  ULEA UR4, UR29, UR21, 0x3 ;  /* 0x000000151d047291 */ /* 0x000fe4000f8e18ff */
[----:B------:R-:W-:Y:S02]  /*1aa0*/  ULEA UR19, UR20, UR55, 0x1 ;  /* 0x0000003714137291 */ /* 0x000fe4000f8e08ff */
[----:B------:R-:W-:-:S02]  /*1ab0*/  ULEA UR35, UR16, UR53, 0x6 ;  /* 0x0000003510237291 */ /* 0x000fc4000f8e30ff */
[----:B------:R-:W-:Y:S01]  /*1ac0*/  USHF.L.U32 UR19, UR19, 0x6, URZ ;  /* 0x0000000613137899 */ /* 0x000fe200080006ff */
[----:B------:R-:W-:Y:S02]  /*1ad0*/  UMOV UR7, URZ ;  /* 0x000000ff00077c82 */ /* 0x000fe40008000000 */
[----:B------:R1:W2:Y:S01]  /*1ae0*/  SYNCS.PHASECHK.TRANS64.TRYWAIT P1, [UR4+0x20], R0 ;  /* 0x00002000ff0075a7 */ /* 0x0002a20008021104 */
[----:B------:R-:W-:Y:S08]  /*1af0*/  BRA.U !UP0, `(.L_x_25) ;  /* 0x00000005080c7547 */ /* 0x000ff0000b800000 */
[----:B------:R-:W-:Y:S01]  /*1b00*/  UMOV UR13, URZ ;  /* 0x000000ff000d7c82 */ /* 0x000fe20008000000 */
[----:B------:R-:W-:-:S05]  /*1b10*/  UMOV UR5, UR29 ;  /* 0x0000001d00057c82 */ /* 0x000fca0008000000 */
.L_x_33:
[----:B------:R-:W-:Y:S01]  /*1b20*/  ULEA UR33, UR5, UR21, 0x3 ;  /* 0x0000001505217291 */ /* 0x000fe2000f8e18ff */
[----:B--2---:R-:W-:Y:S01]  /*1b30*/  @!P4 MOV R2, 0xc000 ;  /* 0x0000c0000002c802 */ /* 0x004fe20000000f00 */
[----:B--23--:R-:W-:Y:S10]  /*1b40*/  @P1 BRA `(.L_x_26) ;  /* 0x00000000000c1947 */ /* 0x00cff40003800000 */
[----:B------:R-:W-:-:S04]  /*1b50*/  SHF.L.U32 R3, R12, 0x1f, RZ ;  /* 0x0000001f0c037819 */ /* 0x000fc800000006ff */
[----:B------:R-:W2:Y:S02]  /*1b60*/  SYNCS.PHASECHK.TRANS64.TRYWAIT P0, [UR33+0x20], R3 ;  /* 0x00002003ff0075a7 */ /* 0x000ea40008001121 */
[----:B--2---:R-:W-:Y:S05]  /*1b70*/  @!P0 BRA `(.L_x_27) ;  /* 0x0000006c00e88947 */ /* 0x004fea0003800000 */
.L_x_26:
[----:B------:R2:W-:Y:S01]  /*1b80*/  @!P4 SYNCS.ARRIVE.TRANS64 RZ, [UR33], R2 ;  /* 0x00000002ffffc9a7 */ /* 0x0005e20008000021 */
[----:B------:R-:W-:-:S04]  /*1b90*/  ULOP3.LUT UR4, UR40, 0x2, URZ, 0xfc, !UPT ;  /* 0x0000000228047892 */ /* 0x000fc8000f8efcff */
[----:B------:R-:W-:-:S09]  /*1ba0*/  UISETP.NE.AND UP0, UPT, UR4, 0x2, UPT ;  /* 0x000000020400788c */ /* 0x000fd2000bf05270 */
[----:B------:R-:W-:Y:S05]  /*1bb0*/  BRA.U UP0, `(.L_x_28) ;  /* 0x0000000100047547 */ /* 0x000fea000b800000 */
[----:B------:R-:W-:Y:S05]  /*1bc0*/  BPT.TRAP 0x1 ;  /* 0x000000040000795c */ /* 0x000fea0000300000 */
.L_x_28:
[----:B------:R-:W-:Y:S04]  /*1bd0*/  BSSY.RECONVERGENT B0, `(.L_x_29) ;  /* 0x0000003000007945 */ /* 0x000fe80003800200 */
[----:B------:R-:W-:Y:S05]  /*1be0*/  @P3 BRA `(.L_x_30) ;  /* 0x0000000000043947 */ /* 0x000fea0003800000 */
[----:B------:R-:W-:Y:S05]  /*1bf0*/  BPT.TRAP 0x1 ;  /* 0x000000040000795c */ /* 0x000fea0000300000 */
.L_x_30:
[----:B------:R-:W-:Y:S05]  /*1c00*/  BSYNC.RECONVERGENT B0 ;  /* 0x0000000000007941 */ /* 0x000fea0003800200 */
.L_x_29:
[----:B------:R-:W-:Y:S01]  /*1c10*/  UIADD3 UR4, UPT, UPT, UR5, 0x1, URZ ;  /* 0x0000000105047890 */ /* 0x000fe2000fffe0ff */
[----:B------:R-:W-:Y:S01]  /*1c20*/  BSSY.RECONVERGENT B0, `(.L_x_31) ;  /* 0x000002b000007945 */ /* 0x000fe20003800200 */
[----:B------:R-:W-:Y:S02]  /*1c30*/  ELECT P0, URZ, PT ;  /* 0x0000000000ff782f */ /* 0x000fe40003800000 */
[----:B------:R-:W-:-:S04]  /*1c40*/  UISETP.NE.AND UP0, UPT, UR4, 0x4, UPT ;  /* 0x000000040400788c */ /* 0x000fc8000bf05270 */
[----:B------:R-:W-:Y:S02]  /*1c50*/  USEL UR6, URZ, 0x1, UP0 ;  /* 0x00000001ff067887 */ /* 0x000fe40008000000 */
[----:B------:R-:W-:-:S04]  /*1c60*/  USEL UR29, UR4, URZ, UP0 ;  /* 0x000000ff041d7287 */ /* 0x000fc80008000000 */
[----:B------:R-:W-:Y:S01]  /*1c70*/  ULEA UR4, UR29, UR21, 0x3 ;  /* 0x000000151d047291 */ /* 0x000fe2000f8e18ff */
[----:B------:R-:W-:-:S04]  /*1c80*/  LOP3.LUT R12, R12, UR6, RZ, 0x3c, !PT ;  /* 0x000000060c0c7c12 */ /* 0x000fc8000f8e3cff */
[----:B-1----:R-:W-:-:S04]  /*1c90*/  SHF.L.U32 R0, R12, 0x1f, RZ ;  /* 0x0000001f0c007819 */ /* 0x002fc800000006ff */
[----:B------:R1:W3:Y:S01]  /*1ca0*/  SYNCS.PHASECHK.TRANS64.TRYWAIT P1, [UR4+0x20], R0 ;  /* 0x00002000ff0075a7 */ /* 0x0002e20008021104 */
[----:B------:R-:W-:Y:S05]  /*1cb0*/  @!P0 BRA `(.L_x_32) ;  /* 0x0000000000848947 */ /* 0x000fea0003800000 */
[----:B------:R-:W-:Y:S02]  /*1cc0*/  ULEA UR24, UR5, UR38, 0xd ;  /* 0x0000002605187291 */ /* 0x000fe4000f8e68ff */
[----:B------:R-:W-:Y:S02]  /*1cd0*/  ULEA UR8, UR5, UR37, 0xe ;  /* 0x0000002505087291 */ /* 0x000fe4000f8e70ff */
[----:B------:R-:W-:Y:S02]  /*1ce0*/  UIADD3 UR6, UP1, UPT, UR46, 0x80, URZ ;  /* 0x000000802e067890 */ /* 0x000fe4000ff3e0ff */
[----:B------:R-:W-:Y:S02]  /*1cf0*/  ULEA UR24, UR24, UR21, 0x1 ;  /* 0x0000001518187291 */ /* 0x000fe4000f8e08ff */
[----:B------:R-:W-:Y:S02]  /*1d00*/  USHF.L.U32 UR34, UR13, 0x7, URZ ;  /* 0x000000070d227899 */ /* 0x000fe400080006ff */
[----:B------:R-:W-:-:S02]  /*1d10*/  UIADD3 UR14, UP0, UPT, UR46, 0x180, URZ ;  /* 0x000001802e0e7890 */ /* 0x000fc4000ff1e0ff */
[----:B------:R-:W-:Y:S02]  /*1d20*/  ULEA UR8, UR8, UR21, 0x1 ;  /* 0x0000001508087291 */ /* 0x000fe4000f8e08ff */
[----:B------:R-:W-:Y:S02]  /*1d30*/  UIADD3.X UR7, UPT, UPT, URZ, UR47, URZ, UP1, !UPT ;  /* 0x0000002fff077290 */ /* 0x000fe40008ffe4ff */
[----:B------:R-:W-:Y:S02]  /*1d40*/  UIADD3 UR32, UPT, UPT, UR24, 0x4400, URZ ;  /* 0x0000440018207890 */ /* 0x000fe4000fffe0ff */
[----:B------:R-:W-:Y:S02]  /*1d50*/  UPRMT UR4, URZ, 0x5410, UR31 ;  /* 0x00005410ff047896 */ /* 0x000fe4000800001f */
[----:B------:R-:W-:Y:S02]  /*1d60*/  UIADD3 UR26, UPT, UPT, UR34, 0x40, URZ ;  /* 0x00000040221a7890 */ /* 0x000fe4000fffe0ff */
[----:B------:R-:W-:-:S02]  /*1d70*/  UIADD3 UR24, UPT, UPT, UR24, 0x6400, URZ ;  /* 0x0000640018187890 */ /* 0x000fc4000fffe0ff */
[----:B------:R-:W-:Y:S02]  /*1d80*/  UIADD3.X UR15, UPT, UPT, URZ, UR47, URZ, UP0, !UPT ;  /* 0x0000002fff0f7290 */ /* 0x000fe400087fe4ff */
[----:B------:R-:W-:Y:S02]  /*1d90*/  UIADD3 UR16, UPT, UPT, UR8, 0x14400, URZ ;  /* 0x0001440008107890 */ /* 0x000fe4000fffe0ff */
[----:B------:R-:W-:Y:S02]  /*1da0*/  UPRMT UR22, URZ, 0x5410, UR30 ;  /* 0x00005410ff167896 */ /* 0x000fe4000800001e */
[----:B------:R-:W-:Y:S01]  /*1db0*/  UIADD3 UR8, UPT, UPT, UR8, 0x18400, URZ ;  /* 0x0001840008087890 */ /* 0x000fe2000fffe0ff */
[----:B------:R-:W-:Y:S01]  /*1dc0*/  UMOV UR44, 0x0 ;  /* 0x00000000002c7882 */ /* 0x000fe20000000000 */
[----:B------:R-:W-:Y:S01]  /*1dd0*/  UMOV UR45, 0x10000000 ;  /* 0x10000000002d7882 */ /* 0x000fe20000000000 */
[----:B------:R-:W-:Y:S01]  /*1de0*/  UMOV UR25, UR33 ;  /* 0x0000002100197c82 */ /* 0x000fe20008000000 */
[----:B------:R-:W-:Y:S01]  /*1df0*/  UMOV UR27, UR35 ;  /* 0x00000023001b7c82 */ /* 0x000fe20008000000 */
[----:B------:R-:W-:Y:S01]  /*1e00*/  UMOV UR28, UR36 ;  /* 0x00000024001c7c82 */ /* 0x000fe20008000000 */
[----:B------:R-:W-:Y:S01]  /*1e10*/  UMOV UR17, UR33 ;  /* 0x0000002100117c82 */ /* 0x000fe20008000000 */
[----:B------:R-:W-:Y:S01]  /*1e20*/  UMOV UR20, UR36 ;  /* 0x0000002400147c82 */ /* 0x000fe20008000000 */
[----:B------:R-:W-:Y:S01]  /*1e30*/  UMOV UR18, UR34 ;  /* 0x0000002200127c82 */ /* 0x000fe20008000000 */
[----:B------:R4:W-:Y:S01]  /*1e40*/  UTMALDG.3D.MULTICAST [UR32], [UR6], UR4, desc[UR44] ;  /* 0x00002c20060073b4 */ /* 0x0009e20008011804 */
[----:B------:R-:W-:Y:S01]  /*1e50*/  UMOV UR9, UR33 ;  /* 0x0000002100097c82 */ /* 0x000fe20008000000 */
[----:B------:R-:W-:Y:S01]  /*1e60*/  UMOV UR11, UR19 ;  /* 0x00000013000b7c82 */ /* 0x000fe20008000000 */
[----:B------:R-:W-:Y:S01]  /*1e70*/  UMOV UR12, UR36 ;  /* 0x00000024000c7c82 */ /* 0x000fe20008000000 */
[----:B------:R-:W-:Y:S01]  /*1e80*/  UMOV UR10, UR26 ;  /* 0x0000001a000a7c82 */ /* 0x000fe20008000000 */
[----:B------:R4:W-:Y:S01]  /*1e90*/  UTMALDG.3D.MULTICAST [UR24], [UR6], UR4, desc[UR44] ;  /* 0x00002c18060073b4 */ /* 0x0009e20008011804 */
[----:B------:R4:W-:Y:S01]  /*1ea0*/  UTMALDG.3D.MULTICAST [UR16], [UR14], UR22, desc[UR44] ;  /* 0x00002c100e0073b4 */ /* 0x0009e20008011816 */
[----:B------:R4:W-:Y:S02]  /*1eb0*/  UTMALDG.3D.MULTICAST [UR8], [UR14], UR22, desc[UR44] ;  /* 0x00002c080e0073b4 */ /* 0x0009e40008011816 */
[----:B----4-:R-:W-:Y:S01]  /*1ec0*/  NOP ;  /* 0x0000000000007918 */ /* 0x010fe20000000000 */
.L_x_32:
[----:B------:R-:W-:Y:S05]  /*1ed0*/  BSYNC.RECONVERGENT B0 ;  /* 0x0000000000007941 */ /* 0x000fea0003800200 */
.L_x_31:
[----:B------:R-:W-:Y:S01]  /*1ee0*/  UIADD3 UR13, UPT, UPT, UR13, 0x1, URZ ;  /* 0x000000010d0d7890 */ /* 0x000fe2000fffe0ff */
[----:B------:R-:W-:Y:S01]  /*1ef0*/  UMOV UR5, UR29 ;  /* 0x0000001d00057c82 */ /* 0x000fe20008000000 */
[----:B------:R-:W-:Y:S02]  /*1f00*/  UMOV UR7, UR39 ;  /* 0x0000002700077c82 */ /* 0x000fe40008000000 */
[----:B------:R-:W-:-:S09]  /*1f10*/  UISETP.NE.AND UP0, UPT, UR13, UR39, UPT ;  /* 0x000000270d00728c */ /* 0x000fd2000bf05270 */
[----:B------:R-:W-:Y:S05]  /*1f20*/  BRA.U UP0, `(.L_x_33) ;  /* 0xfffffff900fc7547 */ /* 0x000fea000b83ffff */
.L_x_25:
[----:B------:R-:W-:Y:S01]  /*1f30*/  ULEA UR4, UR29, UR21, 0x3 ;  /* 0x000000151d047291 */ /* 0x000fe2000f8e18ff */
[----:B-1----:R-:W-:Y:S01]  /*1f40*/  SHF.L.U32 R0, R12, 0x1f, RZ ;  /* 0x0000001f0c007819 */ /* 0x002fe200000006ff */
[----:B------:R-:W-:Y:S01]  /*1f50*/  @!P2 SYNCS.ARRIVE.TRANS64.A1T0 RZ, [UR21+0x88], RZ ;  /* 0x000088ffffffa9a7 */ /* 0x000fe20008100015 */
[----:B------:R-:W-:-:S06]  /*1f60*/  UISETP.GT.AND UP0, UPT, UR51, UR50, UPT ;  /* 0x000000323300728c */ /* 0x000fcc000bf04270 */
[----:B--23--:R1:W2:Y:S03]  /*1f70*/  SYNCS.PHASECHK.TRANS64.TRYWAIT P1, [UR4+0x20], R0 ;  /* 0x00002000ff0075a7 */ /* 0x00c2a60008021104 */
[----:B------:R-:W-:Y:S05]  /*1f80*/  BRA.U !UP0, `(.L_x_34) ;  /* 0x0000000508087547 */ /* 0x000fea000b800000 */
[----:B------:R-:W-:Y:S01]  /*1f90*/  UIADD3 UR13, UPT, UPT, UR54, UR7, URZ ;  /* 0x00000007360d7290 */ /* 0x000fe2000fffe0ff */
[----:B------:R-:W-:-:S11]  /*1fa0*/  UMOV UR5, UR29 ;  /* 0x0000001d00057c82 */ /* 0x000fd60008000000 */
.L_x_42:
[----:B------:R-:W-:Y:S01]  /*1fb0*/  ULEA UR33, UR5, UR21, 0x3 ;  /* 0x0000001505217291 */ /* 0x000fe2000f8e18ff */
[----:B--2---:R-:W-:Y:S01]  /*1fc0*/  @!P4 MOV R2, 0xc000 ;  /* 0x0000c0000002c802 */ /* 0x004fe20000000f00 */
[----:B--23--:R-:W-:Y:S10]  /*1fd0*/  @P1 BRA `(.L_x_35) ;  /* 0x00000000000c1947 */ /* 0x00cff40003800000 */
[----:B------:R-:W-:-:S04]  /*1fe0*/  SHF.L.U32 R3, R12, 0x1f, RZ ;  /* 0x0000001f0c037819 */ /* 0x000fc800000006ff */
[----:B------:R-:W2:Y:S02]  /*1ff0*/  SYNCS.PHASECHK.TRANS64.TRYWAIT P0, [UR33+0x20], R3 ;  /* 0x00002003ff0075a7 */ /* 0x000ea40008001121 */
[----:B--2---:R-:W-:Y:S05]  /*2000*/  @!P0 BRA `(.L_x_36) ;  /* 0x0000006800dc8947 */ /* 0x004fea0003800000 */
.L_x_35:
[----:B------:R2:W-:Y:S01]  /*2010*/  @!P4 SYNCS.ARRIVE.TRANS64 RZ, [UR33], R2 ;  /* 0x00000002ffffc9a7 */ /* 0x0005e20008000021 */
[----:B------:R-:W-:-:S04]  /*2020*/  ULOP3.LUT UR4, UR40, 0x2, URZ, 0xfc, !UPT ;  /* 0x0000000228047892 */ /* 0x000fc8000f8efcff */
[----:B------:R-:W-:-:S09]  /*2030*/  UISETP.NE.AND UP0, UPT, UR4, 0x2, UPT ;  /* 0x000000020400788c */ /* 0x000fd2000bf05270 */
[----:B------:R-:W-:Y:S05]  /*2040*/  BRA.U UP0, `(.L_x_37) ;  /* 0x0000000100047547 */ /* 0x000fea000b800000 */
[----:B------:R-:W-:Y:S05]  /*2050*/  BPT.TRAP 0x1 ;  /* 0x000000040000795c */ /* 0x000fea0000300000 */
.L_x_37:
[----:B------:R-:W-:Y:S04]  /*2060*/  BSSY.RECONVERGENT B0, `(.L_x_38) ;  /* 0x0000003000007945 */ /* 0x000fe80003800200 */
[----:B------:R-:W-:Y:S05]  /*2070*/  @P3 BRA `(.L_x_39) ;  /* 0x0000000000043947 */ /* 0x000fea0003800000 */
[----:B------:R-:W-:Y:S05]  /*2080*/  BPT.TRAP 0x1 ;  /* 0x000000040000795c */ /* 0x000fea0000300000 */
.L_x_39:
[----:B------:R-:W-:Y:S05]  /*2090*/  BSYNC.RECONVERGENT B0 ;  /* 0x0000000000007941 */ /* 0x000fea0003800200 */
.L_x_38:
        /* <DEDUP_REMOVED lines=44> */
.L_x_41:
[----:B------:R-:W-:Y:S05]  /*2360*/  BSYNC.RECONVERGENT B0 ;  /* 0x0000000000007941 */ /* 0x000fea0003800200 */
.L_x_40:
[----:B------:R-:W-:Y:S01]  /*2370*/  UIADD3 UR7, UPT, UPT, UR7, 0x1, URZ ;  /* 0x0000000107077890 */ /* 0x000fe2000fffe0ff */
[----:B------:R-:W-:-:S03]  /*2380*/  UMOV UR5, UR29 ;  /* 0x0000001d00057c82 */ /* 0x000fc60008000000 */
[----:B------:R-:W-:-:S09]  /*2390*/  UISETP.NE.AND UP0, UPT, UR7, UR13, UPT ;  /* 0x0000000d0700728c */ /* 0x000fd2000bf05270 */
[----:B------:R-:W-:Y:S05]  /*23a0*/  BRA.U UP0, `(.L_x_42) ;  /* 0xfffffffd00007547 */ /* 0x000fea000b83ffff */
.L_x_34:
[C---:B------:R-:W-:Y:S01]  /*23b0*/  LEA R3, R11.reuse, UR21, 0x3 ;  /* 0x000000150b037c11 */ /* 0x040fe2000f8e18ff */
[----:B------:R-:W-:Y:S01]  /*23c0*/  NOP ;  /* 0x0000000000007918 */ /* 0x000fe20000000000 */
[----:B-1----:R-:W-:Y:S02]  /*23d0*/  SHF.L.U32 R0, R10, 0x1f, RZ ;  /* 0x0000001f0a007819 */ /* 0x002fe400000006ff */
[----:B------:R-:W-:Y:S02]  /*23e0*/  LEA R4, R11, UR21, 0x4 ;  /* 0x000000150b047c11 */ /* 0x000fe4000f8e20ff */
[----:B------:R-:W1:Y:S02]  /*23f0*/  SYNCS.PHASECHK.TRANS64.TRYWAIT P0, [R3+URZ+0x90], R0 ;  /* 0x00009000030075a7 */ /* 0x000e6400080011ff */
[----:B-1----:R-:W-:Y:S05]  /*2400*/  @!P0 BRA `(.L_x_43) ;  /* 0x0000006400f48947 */ /* 0x002fea0003800000 */
.L_x_145:
[----:B------:R-:W4:Y:S01]  /*2410*/  LDS.128 R4, [R4+0x120] ;  /* 0x0001200004047984 */ /* 0x000f220000000c00 */
[----:B------:R-:W-:Y:S01]  /*2420*/  UISETP.GE.AND UP0, UPT, UR42, 0x1, UPT ;  /* 0x000000012a00788c */ /* 0x000fe2000bf06270 */
[----:B------:R-:W-:Y:S01]  /*2430*/  @!PT LDS RZ, [RZ] ;  /* 0x00000000fffff984 */ /* 0x000fe20000000800 */
[----:B------:R-:W-:Y:S01]  /*2440*/  @!PT LDS RZ, [RZ] ;  /* 0x00000000fffff984 */ /* 0x000fe20000000800 */
[----:B------:R-:W-:Y:S01]  /*2450*/  @!PT LDS RZ, [RZ] ;  /* 0x00000000fffff984 */ /* 0x000fe20000000800 */
[----:B------:R-:W-:Y:S01]  /*2460*/  @!PT LDS RZ, [RZ] ;  /* 0x00000000fffff984 */ /* 0x000fe20000000800 */
[----:B------:R1:W-:Y:S06]  /*2470*/  MEMBAR.ALL.CTA ;  /* 0x0000000000007992 */ /* 0x0003ec0000008000 */
[----:B-1----:R-:W1:Y:S01]  /*2480*/  FENCE.VIEW.ASYNC.S ;  /* 0x00000000000073c6 */ /* 0x002e620000000000 */
[----:B----4-:R-:W-:-:S13]  /*2490*/  LOP3.LUT P0, RZ, R6, 0x1, RZ, 0xc0, !PT ;  /* 0x0000000106ff7812 */ /* 0x010fda000780c0ff */
[----:B-1----:R-:W-:Y:S01]  /*24a0*/  VOTEU.ANY UP1, P0 ;  /* 0x0000000000ff7886 */ /* 0x002fe20000020100 */
[----:B------:R-:W-:-:S13]  /*24b0*/  PLOP3.LUT P0, PT, PT, PT, UP1, 0x80, 0x8 ;  /* 0x000000000008781c */ /* 0x000fda0003f0f018 */
[----:B------:R-:W-:Y:S02]  /*24c0*/  @P0 LOP3.LUT R0, R5, 0xffff, RZ, 0xc0, !PT ;  /* 0x0000ffff05000812 */ /* 0x000fe400078ec0ff */
[----:B--2---:R-:W-:Y:S02]  /*24d0*/  @P0 MOV R2, R4 ;  /* 0x0000000400020202 */ /* 0x004fe40000000f00 */
[----:B------:R-:W-:Y:S01]  /*24e0*/  @P0 R2UR UR5, R0 ;  /* 0x00000000000502ca */ /* 0x000fe200000e0000 */
[----:B------:R-:W-:Y:S01]  /*24f0*/  VIADD R0, R3, 0xa0 ;  /* 0x000000a003007836 */ /* 0x000fe20000000000 */
[----:B------:R-:W-:Y:S02]  /*2500*/  @P0 SHF.R.U32.HI R4, RZ, 0x10, R5 ;  /* 0x00000010ff040819 */ /* 0x000fe40000011605 */
[----:B------:R-:W-:Y:S02]  /*2510*/  @P0 R2UR UR6, R2 ;  /* 0x00000000020602ca */ /* 0x000fe400000e0000 */
[----:B------:R-:W-:-:S02]  /*2520*/  PRMT R0, RZ, 0x654, R0 ;  /* 0x00000654ff007816 */ /* 0x000fc40000000000 */
[----:B------:R-:W-:Y:S02]  /*2530*/  @P0 R2UR UR4, R4 ;  /* 0x00000000040402ca */ /* 0x000fe400000e0000 */
[----:B------:R1:W-:Y:S03]  /*2540*/  SYNCS.ARRIVE.TRANS64.RED.A1T0 RZ, [R0+URZ], RZ ;  /* 0x000000ff00ff79a7 */ /* 0x0003e600081004ff */
[----:B------:R-:W-:-:S04]  /*2550*/  @UP1 UMOV UR41, UR5 ;  /* 0x0000000500291c82 */ /* 0x000fc80008000000 */
[----:B------:R-:W-:-:S04]  /*2560*/  @UP1 UMOV UR43, UR6 ;  /* 0x00000006002b1c82 */ /* 0x000fc80008000000 */
[----:B------:R-:W-:Y:S01]  /*2570*/  @UP1 UMOV UR36, UR4 ;  /* 0x0000000400241c82 */ /* 0x000fe20008000000 */
[----:B------:R-:W-:Y:S05]  /*2580*/  BRA.U !UP0, `(.L_x_44) ;  /* 0x0000000108d47547 */ /* 0x000fea000b800000 */
[----:B------:R-:W2:Y:S01]  /*2590*/  LDCU.128 UR12, c[0x0][0xb10] ;  /* 0x00016200ff0c77ac */ /* 0x000ea20008000c00 */
[----:B------:R-:W4:Y:S01]  /*25a0*/  LDCU UR22, c[0x0][0xb20] ;  /* 0x00016400ff1677ac */ /* 0x000f220008000800 */
[----:B------:R-:W3:Y:S01]  /*25b0*/  LDCU UR20, c[0x0][0xb0c] ;  /* 0x00016180ff1477ac */ /* 0x000ee20008000800 */
[----:B------:R-:W1:Y:S01]  /*25c0*/  LDCU.64 UR8, c[0x0][0xb28] ;  /* 0x00016500ff0877ac */ /* 0x000e620008000a00 */
[----:B------:R-:W-:Y:S02]  /*25d0*/  UISETP.NE.AND UP3, UPT, UR42, 0x1, UPT ;  /* 0x000000012a00788c */ /* 0x000fe4000bf65270 */
[----:B--2---:R-:W-:Y:S02]  /*25e0*/  UIMAD.WIDE.U32 UR6, UR48, UR15, URZ ;  /* 0x0000000f300672a5 */ /* 0x004fe4000f8e00ff */
[----:B------:R-:W-:Y:S02]  /*25f0*/  UIMAD.WIDE.U32 UR4, UR49, UR12, URZ ;  /* 0x0000000c310472a5 */ /* 0x000fe4000f8e00ff */
[----:B------:R-:W-:-:S02]  /*2600*/  UISETP.NE.AND UP0, UPT, UR14, 0x1, UPT ;  /* 0x000000010e00788c */ /* 0x000fc4000bf05270 */
[----:B------:R-:W-:Y:S01]  /*2610*/  UIMAD.WIDE.U32 UR18, UR41, UR15, URZ ;  /* 0x0000000f291272a5 */ /* 0x000fe2000f8e00ff */
[----:B------:R-:W-:Y:S02]  /*2620*/  UMOV UR6, UR7 ;  /* 0x0000000700067c82 */ /* 0x000fe40008000000 */
[----:B------:R-:W-:Y:S01]  /*2630*/  UMOV UR4, UR5 ;  /* 0x0000000500047c82 */ /* 0x000fe20008000000 */
[----:B----4-:R-:W-:Y:S02]  /*2640*/  USHF.R.U32.HI UR6, URZ, UR22, UR6 ;  /* 0x00000016ff067299 */ /* 0x010fe40008011606 */
[----:B---3--:R-:W-:Y:S02]  /*2650*/  UISETP.NE.AND UP2, UPT, UR20, 0x1, UPT ;  /* 0x000000011400788c */ /* 0x008fe4000bf45270 */
[----:B------:R-:W-:Y:S02]  /*2660*/  USHF.R.U32.HI UR4, URZ, UR13, UR4 ;  /* 0x0000000dff047299 */ /* 0x000fe40008011604 */
[----:B------:R-:W-:-:S02]  /*2670*/  USEL UR5, UR48, UR6, !UP0 ;  /* 0x0000000630057287 */ /* 0x000fc4000c000000 */
[----:B------:R-:W-:Y:S02]  /*2680*/  USEL UR6, UR49, UR4, !UP2 ;  /* 0x0000000431067287 */ /* 0x000fe4000d000000 */
[----:B-1----:R-:W-:Y:S01]  /*2690*/  UIMAD.WIDE.U32 UR10, UR5, UR8, URZ ;  /* 0x00000008050a72a5 */ /* 0x002fe2000f8e00ff */
[----:B------:R-:W-:Y:S01]  /*26a0*/  UMOV UR4, UR19 ;  /* 0x0000001300047c82 */ /* 0x000fe20008000000 */
[----:B------:R-:W-:Y:S02]  /*26b0*/  UIMAD.WIDE.U32 UR16, UR43, UR12, URZ ;  /* 0x0000000c2b1072a5 */ /* 0x000fe4000f8e00ff */
[----:B------:R-:W-:-:S03]  /*26c0*/  UIMAD.WIDE.U32 UR18, UR6, UR8, URZ ;  /* 0x00000008061272a5 */ /* 0x000fc6000f8e00ff */
[----:B------:R-:W-:Y:S01]  /*26d0*/  UMOV UR10, UR11 ;  /* 0x0000000b000a7c82 */ /* 0x000fe20008000000 */
[----:B------:R-:W-:Y:S02]  /*26e0*/  USHF.R.U32.HI UR4, URZ, UR22, UR4 ;  /* 0x00000016ff047299 */ /* 0x000fe40008011604 */
[----:B------:R-:W-:Y:S01]  /*26f0*/  @UP3 USHF.R.U32.HI UR5, URZ, UR9, UR10 ;  /* 0x00000009ff053299 */ /* 0x000fe2000801160a */
[----:B------:R-:W-:Y:S01]  /*2700*/  UMOV UR16, UR17 ;  /* 0x0000001100107c82 */ /* 0x000fe20008000000 */
[----:B------:R-:W-:Y:S01]  /*2710*/  UMOV UR18, UR19 ;  /* 0x0000001300127c82 */ /* 0x000fe20008000000 */
[----:B------:R-:W-:Y:S02]  /*2720*/  USHF.R.U32.HI UR13, URZ, UR13, UR16 ;  /* 0x0000000dff0d7299 */ /* 0x000fe40008011610 */
[----:B------:R-:W-:Y:S02]  /*2730*/  USEL UR4, UR41, UR4, !UP0 ;  /* 0x0000000429047287 */ /* 0x000fe4000c000000 */
[----:B------:R-:W-:-:S02]  /*2740*/  @UP3 USHF.R.U32.HI UR6, URZ, UR9, UR18 ;  /* 0x00000009ff063299 */ /* 0x000fc40008011612 */
[----:B------:R-:W-:Y:S02]  /*2750*/  UIMAD UR7, UR42, UR5, URZ ;  /* 0x000000052a0772a4 */ /* 0x000fe4000f8e02ff */
[----:B------:R-:W-:Y:S02]  /*2760*/  USEL UR5, UR43, UR13, !UP2 ;  /* 0x0000000d2b057287 */ /* 0x000fe4000d000000 */
[----:B------:R-:W-:Y:S02]  /*2770*/  UIMAD UR10, UR42, UR6, URZ ;  /* 0x000000062a0a72a4 */ /* 0x000fe4000f8e02ff */
[----:B------:R-:W-:Y:S02]  /*2780*/  UISETP.GE.AND UP0, UPT, UR4, UR7, UPT ;  /* 0x000000070400728c */ /* 0x000fe4000bf06270 */
[----:B------:R-:W-:Y:S02]  /*2790*/  UIMAD.WIDE.U32 UR12, UR4, UR8, URZ ;  /* 0x00000008040c72a5 */ /* 0x000fe4000f8e00ff */
[----:B------:R-:W-:-:S02]  /*27a0*/  UISETP.GE.OR UP0, UPT, UR5, UR10, UP0 ;  /* 0x0000000a0500728c */ /* 0x000fc40008706670 */
        /* <DEDUP_REMOVED lines=19> */
.L_x_44:
[----:B------:R-:W2:Y:S02]  /*28e0*/  LDCU UR4, c[0x0][0xb30] ;  /* 0x00016600ff0477ac */ /* 0x000ea40008000800 */
[----:B--2---:R-:W-:-:S09]  /*28f0*/  UISETP.NE.AND UP0, UPT, UR4, 0x1, UPT ;  /* 0x000000010400788c */ /* 0x004fd2000bf05270 */
[----:B------:R-:W-:Y:S05]  /*2900*/  BRA.U UP0, `(.L_x_45) ;  /* 0x0000000100447547 */ /* 0x000fea000b800000 */
[----:B------:R-:W2:Y:S01]  /*2910*/  LDCU.128 UR8, c[0x0][0xb10] ;  /* 0x00016200ff0877ac */ /* 0x000ea20008000c00 */
[----:B------:R-:W4:Y:S01]  /*2920*/  LDCU UR12, c[0x0][0xb0c] ;  /* 0x00016180ff0c77ac */ /* 0x000f220008000800 */
[----:B------:R-:W1:Y:S01]  /*2930*/  LDCU UR13, c[0x0][0xb20] ;  /* 0x00016400ff0d77ac */ /* 0x000e620008000800 */
[----:B--2---:R-:W-:Y:S02]  /*2940*/  UIMAD.WIDE.U32 UR6, UR43, UR8, URZ ;  /* 0x000000082b0672a5 */ /* 0x004fe4000f8e00ff */
[----:B------:R-:W-:Y:S02]  /*2950*/  UIMAD.WIDE.U32 UR4, UR41, UR11, URZ ;  /* 0x0000000b290472a5 */ /* 0x000fe4000f8e00ff */
[----:B----4-:R-:W-:Y:S02]  /*2960*/  UISETP.NE.AND UP2, UPT, UR12, 0x1, UPT ;  /* 0x000000010c00788c */ /* 0x010fe4000bf45270 */
[----:B------:R-:W-:Y:S01]  /*2970*/  UISETP.NE.AND UP0, UPT, UR10, 0x1, UPT ;  /* 0x000000010a00788c */ /* 0x000fe2000bf05270 */
[----:B------:R-:W-:-:S02]  /*2980*/  UMOV UR6, UR7 ;  /* 0x0000000700067c82 */ /* 0x000fc40008000000 */
[----:B------:R-:W-:Y:S01]  /*2990*/  UMOV UR4, UR5 ;  /* 0x0000000500047c82 */ /* 0x000fe20008000000 */
[----:B------:R-:W-:Y:S02]  /*29a0*/  USHF.R.U32.HI UR9, URZ, UR9, UR6 ;  /* 0x00000009ff097299 */ /* 0x000fe40008011606 */
[----:B-1----:R-:W-:Y:S02]  /*29b0*/  USHF.R.U32.HI UR4, URZ, UR13, UR4 ;  /* 0x0000000dff047299 */ /* 0x002fe40008011604 */
[----:B------:R-:W-:Y:S02]  /*29c0*/  USEL UR5, UR43, UR9, !UP2 ;  /* 0x000000092b057287 */ /* 0x000fe4000d000000 */
[----:B------:R-:W-:-:S04]  /*29d0*/  USEL UR4, UR41, UR4, !UP0 ;  /* 0x0000000429047287 */ /* 0x000fc8000c000000 */
[----:B------:R-:W-:Y:S02]  /*29e0*/  UIADD3 UR6, UPT, UPT, UR5, -UR4, URZ ;  /* 0x8000000405067290 */ /* 0x000fe4000fffe0ff */
[----:B------:R-:W-:Y:S02]  /*29f0*/  UIADD3 UR4, UPT, UPT, -UR5, UR4, URZ ;  /* 0x0000000405047290 */ /* 0x000fe4000fffe1ff */
[----:B------:R-:W-:Y:S02]  /*2a00*/  UIMAD UR41, UR6, UR10, UR41 ;  /* 0x0000000a062972a4 */ /* 0x000fe4000f8e0229 */
[----:B------:R-:W-:-:S12]  /*2a10*/  UIMAD UR43, UR4, UR12, UR43 ;  /* 0x0000000c042b72a4 */ /* 0x000fd8000f8e022b */
.L_x_45:
[----:B------:R-:W-:Y:S01]  /*2a20*/  VIADD R11, R11, 0x1 ;  /* 0x000000010b0b7836 */ /* 0x000fe20000000000 */
[----:B------:R-:W-:Y:S01]  /*2a30*/  R2UR UR4, R47 ;  /* 0x000000002f0472ca */ /* 0x000fe200000e0000 */
[----:B------:R-:W-:Y:S01]  /*2a40*/  UIADD3 UR16, UPT, UPT, UR43, UR63, URZ ;  /* 0x0000003f2b107290 */ /* 0x000fe2000fffe0ff */
[----:B------:R-:W-:Y:S02]  /*2a50*/  PLOP3.LUT P2, PT, PT, PT, PT, 0x80, 0x8 ;  /* 0x000000000008781c */ /* 0x000fe40003f4f070 */
[----:B------:R-:W-:-:S04]  /*2a60*/  ISETP.NE.AND P0, PT, R11, 0x2, PT ;  /* 0x000000020b00780c */ /* 0x000fc80003f05270 */
[----:B-1----:R-:W-:Y:S02]  /*2a70*/  SEL R0, RZ, 0x1, P0 ;  /* 0x00000001ff007807 */ /* 0x002fe40000000000 */
[----:B------:R-:W-:Y:S02]  /*2a80*/  SEL R11, R11, RZ, P0 ;  /* 0x000000ff0b0b7207 */ /* 0x000fe40000000000 */
[----:B------:R-:W-:Y:S01]  /*2a90*/  LOP3.LUT R10, R10, R0, RZ, 0x3c, !PT ;  /* 0x000000000a0a7212 */ /* 0x000fe200078e3cff */
[----:B------:R-:W-:Y:S01]  /*2aa0*/  UIADD3 UR20, UPT, UPT, UR41, UR4, URZ ;  /* 0x0000000429147290 */ /* 0x000fe2000fffe0ff */
[----:B------:R-:W-:Y:S11]  /*2ab0*/  BRA.U UP1, `(.L_x_46) ;  /* 0xffffffed01a47547 */ /* 0x000ff6000b83ffff */
[----:B------:R-:W-:Y:S01]  /*2ac0*/  UIADD3 UR21, UPT, UPT, UR21, 0x20, URZ ;  /* 0x0000002015157890 */ /* 0x000fe2000fffe0ff */
[----:B------:R-:W-:-:S03]  /*2ad0*/  SHF.L.U32 R2, R12, 0x1f, RZ ;  /* 0x0000001f0c027819 */ /* 0x000fc600000006ff */
[----:B------:R-:W-:-:S09]  /*2ae0*/  ULEA UR4, UR29, UR21, 0x3 ;  /* 0x000000151d047291 */ /* 0x000fd2000f8e18ff */
[----:B------:R-:W1:Y:S02]  /*2af0*/  SYNCS.PHASECHK.TRANS64.TRYWAIT P0, [UR4], R2 ;  /* 0x00000002ff0075a7 */ /* 0x000e640008001104 */
[----:B-1----:R-:W-:Y:S05]  /*2b00*/  @!P0 BRA `(.L_x_47) ;  /* 0x0000006000488947 */ /* 0x002fea0003800000 */
.L_x_147:
[----:B------:R-:W-:-:S04]  /*2b10*/  UIADD3 UR4, UPT, UPT, UR29, 0x1, URZ ;  /* 0x000000011d047890 */ /* 0x000fc8000fffe0ff */
[----:B------:R-:W-:-:S04]  /*2b20*/  UISETP.NE.AND UP0, UPT, UR4, 0x4, UPT ;  /* 0x000000040400788c */ /* 0x000fc8000bf05270 */
[----:B------:R-:W-:Y:S02]  /*2b30*/  USEL UR6, URZ, 0x1, UP0 ;  /* 0x00000001ff067887 */ /* 0x000fe40008000000 */
[----:B------:R-:W-:-:S04]  /*2b40*/  USEL UR4, UR4, URZ, UP0 ;  /* 0x000000ff04047287 */ /* 0x000fc80008000000 */
[----:B------:R-:W-:Y:S01]  /*2b50*/  ULEA UR5, UR4, UR21, 0x3 ;  /* 0x0000001504057291 */ /* 0x000fe2000f8e18ff */
[----:B-1----:R-:W-:-:S04]  /*2b60*/  LOP3.LUT R2, R12, UR6, RZ, 0x3c, !PT ;  /* 0x000000060c027c12 */ /* 0x002fc8000f8e3cff */
[----:B------:R-:W-:-:S04]  /*2b70*/  SHF.L.U32 R3, R2, 0x1f, RZ ;  /* 0x0000001f02037819 */ /* 0x000fc800000006ff */
[----:B------:R-:W1:Y:S02]  /*2b80*/  SYNCS.PHASECHK.TRANS64.TRYWAIT P0, [UR5], R3 ;  /* 0x00000003ff0075a7 */ /* 0x000e640008001105 */
[----:B-1----:R-:W-:Y:S05]  /*2b90*/  @!P0 BRA `(.L_x_48) ;  /* 0x00000060003c8947 */ /* 0x002fea0003800000 */
.L_x_149:
[----:B------:R-:W-:-:S04]  /*2ba0*/  UIADD3 UR4, UPT, UPT, UR4, 0x1, URZ ;  /* 0x0000000104047890 */ /* 0x000fc8000fffe0ff */
[----:B------:R-:W-:-:S04]  /*2bb0*/  UISETP.NE.AND UP0, UPT, UR4, 0x4, UPT ;  /* 0x000000040400788c */ /* 0x000fc8000bf05270 */
[----:B------:R-:W-:Y:S02]  /*2bc0*/  USEL UR6, URZ, 0x1, UP0 ;  /* 0x00000001ff067887 */ /* 0x000fe40008000000 */
[----:B------:R-:W-:-:S04]  /*2bd0*/  USEL UR4, UR4, URZ, UP0 ;  /* 0x000000ff04047287 */ /* 0x000fc80008000000 */
[----:B------:R-:W-:Y:S01]  /*2be0*/  ULEA UR5, UR4, UR21, 0x3 ;  /* 0x0000001504057291 */ /* 0x000fe2000f8e18ff */
[----:B------:R-:W-:-:S04]  /*2bf0*/  LOP3.LUT R2, R2, UR6, RZ, 0x3c, !PT ;  /* 0x0000000602027c12 */ /* 0x000fc8000f8e3cff */
[----:B-1----:R-:W-:-:S04]  /*2c00*/  SHF.L.U32 R3, R2, 0x1f, RZ ;  /* 0x0000001f02037819 */ /* 0x002fc800000006ff */
[----:B------:R-:W1:Y:S02]  /*2c10*/  SYNCS.PHASECHK.TRANS64.TRYWAIT P0, [UR5], R3 ;  /* 0x00000003ff0075a7 */ /* 0x000e640008001105 */
[----:B-1----:R-:W-:Y:S05]  /*2c20*/  @!P0 BRA `(.L_x_49) ;  /* 0x0000006000308947 */ /* 0x002fea0003800000 */
.L_x_151:
[----:B------:R-:W-:-:S04]  /*2c30*/  UIADD3 UR4, UPT, UPT, UR4, 0x1, URZ ;  /* 0x0000000104047890 */ /* 0x000fc8000fffe0ff */
[----:B------:R-:W-:-:S04]  /*2c40*/  UISETP.NE.AND UP0, UPT, UR4, 0x4, UPT ;  /* 0x000000040400788c */ /* 0x000fc8000bf05270 */
[----:B------:R-:W-:Y:S02]  /*2c50*/  USEL UR5, URZ, 0x1, UP0 ;  /* 0x00000001ff057887 */ /* 0x000fe40008000000 */
[----:B------:R-:W-:-:S04]  /*2c60*/  USEL UR4, UR4, URZ, UP0 ;  /* 0x000000ff04047287 */ /* 0x000fc80008000000 */
[----:B------:R-:W-:Y:S01]  /*2c70*/  ULEA UR4, UR4, UR21, 0x3 ;  /* 0x0000001504047291 */ /* 0x000fe2000f8e18ff */
[----:B------:R-:W-:-:S04]  /*2c80*/  LOP3.LUT R2, R2, UR5, RZ, 0x3c, !PT ;  /* 0x0000000502027c12 */ /* 0x000fc8000f8e3cff */
[----:B------:R-:W-:Y:S01]  /*2c90*/  SHF.L.U32 R2, R2, 0x1f, RZ ;  /* 0x0000001f02027819 */ /* 0x000fe200000006ff */
[----:B-1----:R-:W-:-:S07]  /*2ca0*/  IMAD.U32 R0, RZ, RZ, UR4 ;  /* 0x00000004ff007e24 */ /* 0x002fce000f8e00ff */
.L_x_50:
[----:B-1----:R1:W2:Y:S02]  /*2cb0*/  SYNCS.PHASECHK.TRANS64.TRYWAIT P0, [R0+URZ], R2 ;  /* 0x00000002000075a7 */ /* 0x0022a400080011ff */
[----:B--2---:R-:W-:Y:S05]  /*2cc0*/  @!P0 NANOSLEEP.SYNCS 0x989680 ;  /* 0x009896800000895d */ /* 0x004fea0003900000 */
[----:B------:R-:W2:Y:S02]  /*2cd0*/  @!P0 SYNCS.PHASECHK.TRANS64 P0, [R0+URZ], R2 ;  /* 0x00000002000085a7 */ /* 0x000ea400080010ff */
[----:B--2---:R-:W-:Y:S05]  /*2ce0*/  @P0 EXIT ;  /* 0x000000000000094d */ /* 0x004fea0003800000 */
[----:B------:R-:W-:Y:S05]  /*2cf0*/  BRA `(.L_x_50) ;  /* 0xfffffffc00ec7947 */ /* 0x000fea000383ffff */
.L_x_22:
[----:B------:R-:W-:-:S04]  /*2d00*/  UISETP.NE.AND UP0, UPT, UR52, URZ, UPT ;  /* 0x000000ff3400728c */ /* 0x000fc8000bf05270 */
[----:B------:R-:W-:-:S09]  /*2d10*/  UISETP.NE.OR UP0, UPT, UR17, 0x1, UP0 ;  /* 0x000000011100788c */ /* 0x000fd20008705670 */
[----:B------:R-:W-:Y:S05]  /*2d20*/  BRA.U UP0, `(.L_x_51) ;  /* 0x0000000500487547 */ /* 0x000fea000b800000 */
[----:B------:R-:W-:Y:S01]  /*2d30*/  ISETP.GE.U32.AND P2, PT, R0, 0x4, PT ;  /* 0x000000040000780c */ /* 0x000fe20003f46070 */
[----:B------:R-:W-:Y:S01]  /*2d40*/  IMAD.MOV.U32 R12, RZ, RZ, 0x1 ;  /* 0x00000001ff0c7424 */ /* 0x000fe200078e00ff */
[----:B------:R-:W-:Y:S02]  /*2d50*/  CS2R R10, SRZ ;  /* 0x00000000000a7805 */ /* 0x000fe4000001ff00 */
[----:B------:R-:W-:Y:S01]  /*2d60*/  CS2R R8, SRZ ;  /* 0x0000000000087805 */ /* 0x000fe2000001ff00 */
[----:B------:R-:W-:Y:S01]  /*2d70*/  UMOV UR6, 0x400 ;  /* 0x0000040000067882 */ /* 0x000fe20000000000 */
[----:B------:R-:W-:Y:S01]  /*2d80*/  UMOV UR5, URZ ;  /* 0x000000ff00057c82 */ /* 0x000fe20008000000 */
[----:B------:R-:W-:-:S12]  /*2d90*/  ULEA UR6, UR52, UR6, 0x18 ;  /* 0x0000000634067291 */ /* 0x000fd8000f8ec0ff */
.L_x_55:
[----:B------:R-:W-:Y:S02]  /*2da0*/  LEA R2, R8, UR6, 0x3 ;  /* 0x0000000608027c11 */ /* 0x000fe4000f8e18ff */
[----:B------:R-:W-:-:S03]  /*2db0*/  SHF.L.U32 R4, R9, 0x1f, RZ ;  /* 0x0000001f09047819 */ /* 0x000fc600000006ff */
[----:B------:R-:W-:Y:S01]  /*2dc0*/  VIADD R5, R2, 0x100 ;  /* 0x0000010002057836 */ /* 0x000fe20000000000 */
[----:B------:R-:W2:Y:S02]  /*2dd0*/  SYNCS.PHASECHK.TRANS64.TRYWAIT P0, [R2+URZ+0xf0], R4 ;  /* 0x0000f004020075a7 */ /* 0x000ea400080011ff */
[----:B--2---:R-:W-:Y:S05]  /*2de0*/  @!P0 BRA `(.L_x_52) ;  /* 0x0000005c00d88947 */ /* 0x004fea0003800000 */
.L_x_152:
[----:B------:R-:W-:Y:S01]  /*2df0*/  ULEA UR4, UR5, UR6, 0x3 ;  /* 0x0000000605047291 */ /* 0x000fe2000f8e18ff */
[----:B--2---:R-:W-:Y:S01]  /*2e00*/  PRMT R2, RZ, 0x654, R5 ;  /* 0x00000654ff027816 */ /* 0x004fe20000000005 */
[----:B------:R-:W-:Y:S01]  /*2e10*/  @!P2 IMAD.MOV.U32 R4, RZ, RZ, 0x10 ;  /* 0x00000010ff04a424 */ /* 0x000fe200078e00ff */
[----:B------:R-:W-:Y:S01]  /*2e20*/  SHF.L.U32 R5, R12, 0x1f, RZ ;  /* 0x0000001f0c057819 */ /* 0x000fe200000006ff */
[----:B------:R-:W-:Y:S01]  /*2e30*/  UIADD3 UR7, UPT, UPT, UR4, 0x90, URZ ;  /* 0x0000009004077890 */ /* 0x000fe2000fffe0ff */
[----:B------:R2:W-:Y:S05]  /*2e40*/  SYNCS.ARRIVE.TRANS64.RED.A1T0 RZ, [R2+URZ], RZ ;  /* 0x000000ff02ff79a7 */ /* 0x0005ea00081004ff */
[----:B------:R-:W-:Y:S01]  /*2e50*/  IMAD.U32 R6, RZ, RZ, UR7 ;  /* 0x00000007ff067e24 */ /* 0x000fe2000f8e00ff */
[----:B------:R-:W3:Y:S04]  /*2e60*/  SYNCS.PHASECHK.TRANS64.TRYWAIT P0, [UR4+0xa0], R5 ;  /* 0x0000a005ff0075a7 */ /* 0x000ee80008001104 */
[----:B------:R-:W-:Y:S01]  /*2e70*/  PRMT R6, R0, 0x654, R6 ;  /* 0x0000065400067816 */ /* 0x000fe20000000006 */
[----:B--23--:R-:W-:Y:S06]  /*2e80*/  @!P0 BRA `(.L_x_53) ;  /* 0x0000005c00c48947 */ /* 0x00cfec0003800000 */
.L_x_154:
[----:B------:R-:W-:Y:S01]  /*2e90*/  ULEA UR8, UR5, UR6, 0x4 ;  /* 0x0000000605087291 */ /* 0x000fe2000f8e20ff */
[----:B------:R-:W-:Y:S01]  /*2ea0*/  SEL R3, R6, R3, !P2 ;  /* 0x0000000306037207 */ /* 0x000fe20005000000 */
[----:B------:R-:W-:Y:S01]  /*2eb0*/  UIADD3 UR9, UPT, UPT, UR4, 0x90, URZ ;  /* 0x0000009004097890 */ /* 0x000fe2000fffe0ff */
[----:B--2---:R-:W-:Y:S01]  /*2ec0*/  LEA R2, R11, UR6, 0x3 ;  /* 0x000000060b027c11 */ /* 0x004fe2000f8e18ff */
[----:B------:R-:W-:Y:S01]  /*2ed0*/  UIADD3 UR8, UPT, UPT, UR8, 0x120, URZ ;  /* 0x0000012008087890 */ /* 0x000fe2000fffe0ff */
[----:B------:R2:W-:Y:S01]  /*2ee0*/  @!P2 SYNCS.ARRIVE.TRANS64.RED RZ, [R3+URZ], R4 ;  /* 0x0000000403ffa9a7 */ /* 0x0005e200080004ff */
[----:B------:R-:W-:Y:S01]  /*2ef0*/  UIADD3 UR4, UPT, UPT, UR5, 0x1, URZ ;  /* 0x0000000105047890 */ /* 0x000fe2000fffe0ff */
[----:B------:R-:W-:-:S03]  /*2f00*/  VIADD R8, R8, 0x1 ;  /* 0x0000000108087836 */ /* 0x000fc60000000000 */
[----:B------:R-:W-:Y:S02]  /*2f10*/  UISETP.NE.AND UP0, UPT, UR4, 0x2, UPT ;  /* 0x000000020400788c */ /* 0x000fe4000bf05270 */
[----:B------:R-:W-:Y:S01]  /*2f20*/  ISETP.NE.AND P0, PT, R8, 0x2, PT ;  /* 0x000000020800780c */ /* 0x000fe20003f05270 */
[----:B------:R-:W-:Y:S06]  /*2f30*/  UGETNEXTWORKID.BROADCAST [UR8], [UR9] ;  /* 0x00000000080073ca */ /* 0x000fec0008000100 */
[----:B------:R-:W-:Y:S02]  /*2f40*/  USEL UR7, URZ, 0x1, UP0 ;  /* 0x00000001ff077887 */ /* 0x000fe40008000000 */
[----:B------:R-:W-:-:S04]  /*2f50*/  USEL UR5, UR4, URZ, UP0 ;  /* 0x000000ff04057287 */ /* 0x000fc80008000000 */
[----:B------:R-:W-:Y:S02]  /*2f60*/  LOP3.LUT R12, R12, UR7, RZ, 0x3c, !PT ;  /* 0x000000070c0c7c12 */ /* 0x000fe4000f8e3cff */
[----:B--2---:R-:W-:-:S04]  /*2f70*/  SHF.L.U32 R4, R10, 0x1f, RZ ;  /* 0x0000001f0a047819 */ /* 0x004fc800000006ff */
[----:B------:R-:W2:Y:S02]  /*2f80*/  SYNCS.PHASECHK.TRANS64.TRYWAIT P1, [R2+URZ+0x90], R4 ;  /* 0x00009004020075a7 */ /* 0x000ea400080211ff */
[----:B--2---:R-:W-:Y:S05]  /*2f90*/  @!P1 BRA `(.L_x_54) ;  /* 0x0000005c00989947 */ /* 0x004fea0003800000 */
.L_x_155:
[C---:B--2---:R-:W-:Y:S01]  /*2fa0*/  LEA R4, R11.reuse, UR6, 0x4 ;  /* 0x000000060b047c11 */ /* 0x044fe2000f8e20ff */
[----:B------:R-:W-:Y:S01]  /*2fb0*/  VIADD R2, R2, 0xa0 ;  /* 0x000000a002027836 */ /* 0x000fe20000000000 */
[----:B------:R-:W-:Y:S01]  /*2fc0*/  SEL R8, R8, RZ, P0 ;  /* 0x000000ff08087207 */ /* 0x000fe20000000000 */
[----:B------:R-:W-:-:S03]  /*2fd0*/  VIADD R11, R11, 0x1 ;  /* 0x000000010b0b7836 */ /* 0x000fc60000000000 */
[----:B------:R-:W2:Y:S01]  /*2fe0*/  LDS.128 R4, [R4+0x120] ;  /* 0x0001200004047984 */ /* 0x000ea20000000c00 */
[----:B------:R-:W-:Y:S02]  /*2ff0*/  PRMT R2, RZ, 0x654, R2 ;  /* 0x00000654ff027816 */ /* 0x000fe40000000002 */
[C---:B------:R-:W-:Y:S01]  /*3000*/  ISETP.NE.AND P1, PT, R11.reuse, 0x2, PT ;  /* 0x000000020b00780c */ /* 0x040fe20003f25270 */
[----:B------:R-:W-:Y:S01]  /*3010*/  @!PT LDS RZ, [RZ] ;  /* 0x00000000fffff984 */ /* 0x000fe20000000800 */
[----:B------:R-:W-:Y:S01]  /*3020*/  @!PT LDS RZ, [RZ] ;  /* 0x00000000fffff984 */ /* 0x000fe20000000800 */
[----:B------:R-:W-:Y:S01]  /*3030*/  @!PT LDS RZ, [RZ] ;  /* 0x00000000fffff984 */ /* 0x000fe20000000800 */
[----:B------:R-:W-:Y:S01]  /*3040*/  @!PT LDS RZ, [RZ] ;  /* 0x00000000fffff984 */ /* 0x000fe20000000800 */
[----:B------:R3:W-:Y:S06]  /*3050*/  MEMBAR.ALL.CTA ;  /* 0x0000000000007992 */ /* 0x0007ec0000008000 */
[----:B---3--:R-:W3:Y:S01]  /*3060*/  FENCE.VIEW.ASYNC.S ;  /* 0x00000000000073c6 */ /* 0x008ee20000000000 */
[----:B------:R-:W-:Y:S01]  /*3070*/  SEL R11, R11, RZ, P1 ;  /* 0x000000ff0b0b7207 */ /* 0x000fe20000800000 */
[----:B---3--:R3:W-:Y:S01]  /*3080*/  SYNCS.ARRIVE.TRANS64.RED.A1T0 RZ, [R2+URZ], RZ ;  /* 0x000000ff02ff79a7 */ /* 0x0087e200081004ff */
[----:B--2---:R-:W-:-:S02]  /*3090*/  LOP3.LUT P3, RZ, R6, 0x1, RZ, 0xc0, !PT ;  /* 0x0000000106ff7812 */ /* 0x004fc4000786c0ff */
[----:B------:R-:W-:-:S04]  /*30a0*/  SEL R4, RZ, 0x1, P1 ;  /* 0x00000001ff047807 */ /* 0x000fc80000800000 */
[----:B------:R-:W-:Y:S02]  /*30b0*/  LOP3.LUT R10, R10, R4, RZ, 0x3c, !PT ;  /* 0x000000040a0a7212 */ /* 0x000fe400078e3cff */
[----:B---3--:R-:W-:-:S04]  /*30c0*/  SEL R2, RZ, 0x1, P0 ;  /* 0x00000001ff027807 */ /* 0x008fc80000000000 */
[----:B------:R-:W-:Y:S01]  /*30d0*/  LOP3.LUT R9, R9, R2, RZ, 0x3c, !PT ;  /* 0x0000000209097212 */ /* 0x000fe200078e3cff */
[----:B------:R-:W-:Y:S06]  /*30e0*/  @P3 BRA `(.L_x_55) ;  /* 0xfffffffc002c3947 */ /* 0x000fec000383ffff */
[----:B------:R-:W-:Y:S01]  /*30f0*/  ULEA UR4, UR5, UR6, 0x3 ;  /* 0x0000000605047291 */ /* 0x000fe2000f8e18ff */
[----:B------:R-:W-:-:S08]  /*3100*/  SHF.L.U32 R2, R12, 0x1f, RZ ;  /* 0x0000001f0c027819 */ /* 0x000fd000000006ff */
[----:B------:R-:W2:Y:S02]  /*3110*/  SYNCS.PHASECHK.TRANS64 P0, [UR4+0xa0], R2 ;  /* 0x0000a002ff0075a7 */ /* 0x000ea40008001004 */
[----:B--2---:R-:W-:Y:S05]  /*3120*/  @P0 BRA `(.L_x_56) ;  /* 0x0000000000080947 */ /* 0x004fea0003800000 */
[----:B------:R-:W2:Y:S02]  /*3130*/  SYNCS.PHASECHK.TRANS64.TRYWAIT P0, [UR4+0xa0], R2 ;  /* 0x0000a002ff0075a7 */ /* 0x000ea40008001104 */
[----:B--2---:R-:W-:Y:S05]  /*3140*/  @!P0 BRA `(.L_x_57) ;  /* 0x0000005c00408947 */ /* 0x004fea0003800000 */
.L_x_56:
[----:B------:R-:W-:-:S04]  /*3150*/  UIADD3 UR7, UPT, UPT, UR5, 0x1, URZ ;  /* 0x0000000105077890 */ /* 0x000fc8000fffe0ff */
[----:B------:R-:W-:-:S04]  /*3160*/  UISETP.NE.AND UP0, UPT, UR7, 0x2, UPT ;  /* 0x000000020700788c */ /* 0x000fc8000bf05270 */
[----:B------:R-:W-:Y:S02]  /*3170*/  USEL UR8, URZ, 0x1, UP0 ;  /* 0x00000001ff087887 */ /* 0x000fe40008000000 */
[----:B------:R-:W-:-:S04]  /*3180*/  USEL UR7, UR7, URZ, UP0 ;  /* 0x000000ff07077287 */ /* 0x000fc80008000000 */
[----:B------:R-:W-:Y:S01]  /*3190*/  ULEA UR7, UR7, UR6, 0x3 ;  /* 0x0000000607077291 */ /* 0x000fe2000f8e18ff */
[----:B--2---:R-:W-:-:S04]  /*31a0*/  LOP3.LUT R2, R12, UR8, RZ, 0x3c, !PT ;  /* 0x000000080c027c12 */ /* 0x004fc8000f8e3cff */
[----:B------:R-:W-:-:S04]  /*31b0*/  SHF.L.U32 R0, R2, 0x1f, RZ ;  /* 0x0000001f02007819 */ /* 0x000fc800000006ff */
[----:B------:R-:W2:Y:S02]  /*31c0*/  SYNCS.PHASECHK.TRANS64 P0, [UR7+0xa0], R0 ;  /* 0x0000a000ff0075a7 */ /* 0x000ea40008001007 */
[----:B-12---:R-:W-:Y:S05]  /*31d0*/  @P0 EXIT ;  /* 0x000000000000094d */ /* 0x006fea0003800000 */
[----:B------:R-:W-:Y:S02]  /*31e0*/  SHF.L.U32 R2, R2, 0x1f, RZ ;  /* 0x0000001f02027819 */ /* 0x000fe400000006ff */
[----:B------:R-:W-:-:S07]  /*31f0*/  MOV R0, UR7 ;  /* 0x0000000700007c02 */ /* 0x000fce0008000f00 */
.L_x_58:
[----:B-1----:R1:W2:Y:S02]  /*3200*/  SYNCS.PHASECHK.TRANS64.TRYWAIT P0, [R0+URZ+0xa0], R2 ;  /* 0x0000a002000075a7 */ /* 0x0022a400080011ff */
[----:B--2---:R-:W-:Y:S05]  /*3210*/  @!P0 NANOSLEEP.SYNCS 0x989680 ;  /* 0x009896800000895d */ /* 0x004fea0003900000 */
[----:B------:R-:W2:Y:S02]  /*3220*/  @!P0 SYNCS.PHASECHK.TRANS64 P0, [R0+URZ+0xa0], R2 ;  /* 0x0000a002000085a7 */ /* 0x000ea400080010ff */
[----:B--2---:R-:W-:Y:S05]  /*3230*/  @P0 EXIT ;  /* 0x000000000000094d */ /* 0x004fea0003800000 */
[----:B------:R-:W-:Y:S05]  /*3240*/  BRA `(.L_x_58) ;  /* 0xfffffffc00ec7947 */ /* 0x000fea000383ffff */
.L_x_51:
[----:B------:R-:W-:Y:S05]  /*3250*/  BRA.U UP4, `(.L_x_59) ;  /* 0x0000001104447547 */ /* 0x000fea000b800000 */
[----:B------:R-:W-:Y:S01]  /*3260*/  UMOV UR4, 0x40 ;  /* 0x0000004000047882 */ /* 0x000fe20000000000 */
[----:B------:R-:W-:Y:S01]  /*3270*/  NOP ;  /* 0x0000000000007918 */ /* 0x000fe20000000000 */
[----:B------:R-:W-:Y:S01]  /*3280*/  ULEA UR5, UR52, UR4, 0x18 ;  /* 0x0000000434057291 */ /* 0x000fe2000f8ec0ff */
[----:B------:R-:W-:Y:S02]  /*3290*/  UMOV UR6, 0x400 ;  /* 0x0000040000067882 */ /* 0x000fe40000000000 */
[----:B------:R-:W-:-:S06]  /*32a0*/  ULEA UR6, UR52, UR6, 0x18 ;  /* 0x0000000634067291 */ /* 0x000fcc000f8ec0ff */
[----:B------:R-:W2:Y:S02]  /*32b0*/  LDS.U8 R0, [UR5+0x1c] ;  /* 0x00001c05ff007984 */ /* 0x000ea40008000000 */
[----:B--2---:R-:W-:-:S13]  /*32c0*/  ISETP.NE.AND P0, PT, R0, RZ, PT ;  /* 0x000000ff0000720c */ /* 0x004fda0003f05270 */
[----:B------:R-:W-:Y:S05]  /*32d0*/  @P0 BRA `(.L_x_60) ;  /* 0x0000000000580947 */ /* 0x000fea0003800000 */
[----:B------:R-:W-:-:S13]  /*32e0*/  ELECT P0, URZ, PT ;  /* 0x0000000000ff782f */ /* 0x000fda0003800000 */
[----:B------:R-:W-:Y:S05]  /*32f0*/  @!P0 BRA `(.L_x_61) ;  /* 0x0000000000608947 */ /* 0x000fea0003800000 */
[----:B------:R-:W-:Y:S01]  /*3300*/  UMOV UR4, 0x10 ;  /* 0x0000001000047882 */ /* 0x000fe20000000000 */
[----:B------:R-:W-:Y:S01]  /*3310*/  HFMA2 R0, -RZ, RZ, 0, 5.9604644775390625e-08 ;  /* 0x00000001ff007431 */ /* 0x000fe200000001ff */
[----:B------:R-:W-:-:S03]  /*3320*/  MOV R3, 0xffff ;  /* 0x0000ffff00037802 */ /* 0x000fc60000000f00 */
[----:B------:R-:W-:Y:S04]  /*3330*/  DEPBAR.LE SB2, 0x36 ;  /* 0x0000ad800000791a */ /* 0x000fe80000000000 */
[----:B------:R-:W2:Y:S02]  /*3340*/  UTCATOMSWS.FIND_AND_SET.ALIGN UP0, UR4, UR4 ;  /* 0x00000004000475e3 */ /* 0x000ea40008000800 */
[----:B--2---:R-:W-:Y:S01]  /*3350*/  MOV R4, UR4 ;  /* 0x0000000400047c02 */ /* 0x004fe20008000f00 */
[----:B------:R-:W-:Y:S06]  /*3360*/  BRA.U UP0, `(.L_x_62) ;  /* 0x0000000100187547 */ /* 0x000fec000b800000 */
.L_x_63:
[----:B------:R-:W-:Y:S05]  /*3370*/  NANOSLEEP 0x64 ;  /* 0x000000640000795d */ /* 0x000fea0003800000 */
[----:B------:R-:W-:-:S05]  /*3380*/  UMOV UR4, 0x10 ;  /* 0x0000001000047882 */ /* 0x000fca0000000000 */
[----:B------:R-:W-:Y:S04]  /*3390*/  DEPBAR.LE SB2, 0x36 ;  /* 0x0000ad800000791a */ /* 0x000fe80000000000 */
[----:B------:R-:W2:Y:S02]  /*33a0*/  UTCATOMSWS.FIND_AND_SET.ALIGN UP0, UR4, UR4 ;  /* 0x00000004000475e3 */ /* 0x000ea40008000800 */
[----:B--2---:R-:W-:Y:S01]  /*33b0*/  MOV R4, UR4 ;  /* 0x0000000400047c02 */ /* 0x004fe20008000f00 */
[----:B------:R-:W-:Y:S05]  /*33c0*/  BRA.U !UP0, `(.L_x_63) ;  /* 0xfffffffd08e87547 */ /* 0x000fea000b83ffff */
.L_x_62:
[-C--:B------:R-:W-:Y:S02]  /*33d0*/  SHF.L.U32 R3, R3, R4.reuse, RZ ;  /* 0x0000000403037219 */ /* 0x080fe400000006ff */
[----:B------:R-:W-:Y:S01]  /*33e0*/  SHF.L.U32 R0, R0, R4, RZ ;  /* 0x0000000400007219 */ /* 0x000fe200000006ff */
[----:B------:R-:W-:Y:S02]  /*33f0*/  IMAD.SHL.U32 R4, R4, 0x20, RZ ;  /* 0x0000002004047824 */ /* 0x000fe400078e00ff */
[----:B------:R2:W-:Y:S04]  /*3400*/  ATOMS.OR RZ, [UR5+0x14], R3 ;  /* 0x00001403ffff798c */ /* 0x0005e8000b000005 */
[----:B------:R2:W-:Y:S04]  /*3410*/  ATOMS.OR RZ, [UR5+0x18], R0 ;  /* 0x00001800ffff798c */ /* 0x0005e8000b000005 */
[----:B------:R2:W-:Y:S01]  /*3420*/  STS [UR6+0x140], R4 ;  /* 0x00014004ff007988 */ /* 0x0005e20008000806 */
[----:B------:R-:W-:Y:S05]  /*3430*/  BRA `(.L_x_61) ;  /* 0x0000000000107947 */ /* 0x000fea0003800000 */
.L_x_60:
[----:B------:R-:W-:Y:S02]  /*3440*/  MOV R0, 0xffffffff ;  /* 0xffffffff00007802 */ /* 0x000fe40000000f00 */
[----:B------:R-:W-:-:S03]  /*3450*/  MOV R4, 0x3480 ;  /* 0x0000348000047802 */ /* 0x000fc60000000f00 */
[----:B------:R2:W-:Y:S04]  /*3460*/  STS [UR6+0x140], R0 ;  /* 0x00014000ff007988 */ /* 0x0005e80008000806 */
[----:B-12--5:R-:W-:Y:S05]  /*3470*/  CALL.REL.NOINC `($__internal_1_$__cuda_sm10x_tcgen05_guardrail_trap_phase_invalid_during_alloc) ;  /* 0x00000060008c7944 */ /* 0x026fea0003c00000 */
.L_x_61:
[----:B------:R-:W-:Y:S05]  /*3480*/  WARPSYNC.ALL ;  /* 0x0000000000007948 */ /* 0x000fea0003800000 */
[----:B------:R-:W3:Y:S01]  /*3490*/  S2UR UR4, SR_CgaCtaId ;  /* 0x00000000000479c3 */ /* 0x000ee20000008800 */
[----:B------:R-:W-:Y:S01]  /*34a0*/  UMOV UR41, 0x400 ;  /* 0x0000040000297882 */ /* 0x000fe20000000000 */
[----:B------:R-:W-:-:S06]  /*34b0*/  NOP ;  /* 0x0000000000007918 */ /* 0x000fcc0000000000 */
[----:B------:R-:W-:Y:S06]  /*34c0*/  BAR.ARV 0x6, 0xa0 ;  /* 0x0182800000007b1d */ /* 0x000fec0000002000 */
[----:B------:R-:W4:Y:S01]  /*34d0*/  LDCU UR6, c[0x0][0x38c] ;  /* 0x00007180ff0677ac */ /* 0x000f220008000800 */
[----:B------:R-:W-:Y:S01]  /*34e0*/  LOP3.LUT R2, R2, 0xffff, RZ, 0xc0, !PT ;  /* 0x0000ffff02027812 */ /* 0x000fe200078ec0ff */
[----:B------:R-:W-:Y:S01]  /*34f0*/  IMAD.MOV.U32 R11, RZ, RZ, 0x1 ;  /* 0x00000001ff0b7424 */ /* 0x000fe200078e00ff */
[----:B------:R-:W-:Y:S01]  /*3500*/  CS2R R8, SRZ ;  /* 0x0000000000087805 */ /* 0x000fe2000001ff00 */
[----:B------:R-:W1:Y:S01]  /*3510*/  LDCU UR7, c[0x0][0x38c] ;  /* 0x00007180ff0777ac */ /* 0x000e620008000800 */
[----:B------:R-:W-:Y:S01]  /*3520*/  R2UR UR42, R2 ;  /* 0x00000000022a72ca */ /* 0x000fe200000e0000 */
[----:B------:R-:W-:Y:S01]  /*3530*/  IMAD.MOV.U32 R10, RZ, RZ, RZ ;  /* 0x000000ffff0a7224 */ /* 0x000fe200078e00ff */
[----:B------:R-:W-:Y:S01]  /*3540*/  UMOV UR45, URZ ;  /* 0x000000ff002d7c82 */ /* 0x000fe20008000000 */
[----:B------:R-:W-:Y:S01]  /*3550*/  UMOV UR39, URZ ;  /* 0x000000ff00277c82 */ /* 0x000fe20008000000 */
[----:B---3--:R-:W-:Y:S01]  /*3560*/  ULEA UR41, UR4, UR41, 0x18 ;  /* 0x0000002904297291 */ /* 0x008fe2000f8ec0ff */
[----:B------:R-:W-:Y:S01]  /*3570*/  UMOV UR62, 0x0 ;  /* 0x00000000003e7882 */ /* 0x000fe20000000000 */
[----:B------:R-:W-:-:S02]  /*3580*/  UMOV UR63, 0x4200490 ;  /* 0x04200490003f7882 */ /* 0x000fc40000000000 */
[----:B------:R-:W-:Y:S02]  /*3590*/  UIADD3 UR5, UPT, UPT, UR41, 0x4400, URZ ;  /* 0x0000440029057890 */ /* 0x000fe4000fffe0ff */
[----:B------:R-:W-:Y:S02]  /*35a0*/  UIADD3 UR4, UPT, UPT, UR41, 0x14400, URZ ;  /* 0x0001440029047890 */ /* 0x000fe4000fffe0ff */
[----:B----4-:R-:W-:Y:S01]  /*35b0*/  UIADD3 UR6, UPT, UPT, UR6, 0x7f, URZ ;  /* 0x0000007f06067890 */ /* 0x010fe2000fffe0ff */
[----:B--2---:R-:W2:Y:S01]  /*35c0*/  LDS R0, [UR41+0x140] ;  /* 0x00014029ff007984 */ /* 0x004ea20008000800 */
[----:B------:R-:W-:Y:S02]  /*35d0*/  USHF.R.U32.HI UR5, URZ, 0x4, UR5 ;  /* 0x00000004ff057899 */ /* 0x000fe40008011605 */
[----:B------:R-:W-:Y:S02]  /*35e0*/  USHF.R.S32.HI UR47, URZ, 0x1f, UR6 ;  /* 0x0000001fff2f7899 */ /* 0x000fe40008011406 */
[----:B------:R-:W-:-:S02]  /*35f0*/  USHF.R.U32.HI UR4, URZ, 0x4, UR4 ;  /* 0x00000004ff047899 */ /* 0x000fc40008011604 */
[----:B------:R-:W-:Y:S02]  /*3600*/  ULEA.HI UR47, UR47, UR6, URZ, 0x7 ;  /* 0x000000062f2f7291 */ /* 0x000fe4000f8f38ff */
[----:B------:R-:W-:Y:S02]  /*3610*/  ULOP3.LUT UR5, UR5, 0x3fff, URZ, 0xc0, !UPT ;  /* 0x00003fff05057892 */ /* 0x000fe4000f8ec0ff */
[----:B------:R-:W-:Y:S02]  /*3620*/  USHF.R.S32.HI UR47, URZ, 0x7, UR47 ;  /* 0x00000007ff2f7899 */ /* 0x000fe4000801142f */
[----:B------:R-:W-:Y:S02]  /*3630*/  ULOP3.LUT UR4, UR4, 0x3fff, URZ, 0xc0, !UPT ;  /* 0x00003fff04047892 */ /* 0x000fe4000f8ec0ff */
[----:B------:R-:W-:Y:S01]  /*3640*/  UISETP.LT.AND UP0, UPT, UR47, 0x1, UPT ;  /* 0x000000012f00788c */ /* 0x000fe2000bf01270 */
[----:B------:R-:W-:Y:S01]  /*3650*/  UMOV UR60, 0x0 ;  /* 0x00000000003c7882 */ /* 0x000fe20000000000 */
[----:B------:R-:W-:-:S02]  /*3660*/  UMOV UR61, 0x4200490 ;  /* 0x04200490003d7882 */ /* 0x000fc40000000000 */
[----:B------:R-:W-:Y:S01]  /*3670*/  USEL UR64, UR47, 0x1, !UP0 ;  /* 0x000000012f407887 */ /* 0x000fe2000c000000 */
[----:B------:R-:W-:Y:S01]  /*3680*/  UMOV UR58, 0x0 ;  /* 0x00000000003a7882 */ /* 0x000fe20000000000 */
[----:B------:R-:W-:Y:S01]  /*3690*/  UMOV UR59, 0x4200490 ;  /* 0x04200490003b7882 */ /* 0x000fe20000000000 */
[----:B------:R-:W-:Y:S01]  /*36a0*/  UMOV UR56, 0x0 ;  /* 0x0000000000387882 */ /* 0x000fe20000000000 */
[----:B------:R-:W-:Y:S01]  /*36b0*/  UMOV UR57, 0x4200490 ;  /* 0x0420049000397882 */ /* 0x000fe20000000000 */
[----:B------:R-:W-:Y:S01]  /*36c0*/  UMOV UR54, 0x0 ;  /* 0x0000000000367882 */ /* 0x000fe20000000000 */
[----:B------:R-:W-:Y:S01]  /*36d0*/  UMOV UR55, 0x4200490 ;  /* 0x0420049000377882 */ /* 0x000fe20000000000 */
[----:B------:R-:W-:Y:S01]  /*36e0*/  UMOV UR52, 0x0 ;  /* 0x0000000000347882 */ /* 0x000fe20000000000 */
[----:B------:R-:W-:Y:S01]  /*36f0*/  UMOV UR53, 0x4200490 ;  /* 0x0420049000357882 */ /* 0x000fe20000000000 */
[----:B------:R-:W-:Y:S02]  /*3700*/  ULOP3.LUT UR43, UR5, 0x10000, URZ, 0xfc, !UPT ;  /* 0x00010000052b7892 */ /* 0x000fe4000f8efcff */
[----:B------:R-:W-:-:S02]  /*3710*/  ULOP3.LUT UR44, UR4, 0x10000, URZ, 0xfc, !UPT ;  /* 0x00010000042c7892 */ /* 0x000fc4000f8efcff */
[----:B------:R-:W-:Y:S02]  /*3720*/  UIADD3 UR64, UPT, UPT, -UR64, URZ, URZ ;  /* 0x000000ff40407290 */ /* 0x000fe4000fffe1ff */
[----:B-1----:R-:W-:Y:S01]  /*3730*/  UISETP.GE.AND UP4, UPT, UR7, 0x1, UPT ;  /* 0x000000010700788c */ /* 0x002fe2000bf86270 */
[----:B------:R-:W-:Y:S01]  /*3740*/  UMOV UR50, 0x0 ;  /* 0x0000000000327882 */ /* 0x000fe20000000000 */
[----:B------:R-:W-:Y:S01]  /*3750*/  UMOV UR51, 0x4200490 ;  /* 0x0420049000337882 */ /* 0x000fe20000000000 */
[----:B------:R-:W-:Y:S01]  /*3760*/  UMOV UR48, 0x0 ;  /* 0x0000000000307882 */ /* 0x000fe20000000000 */
[----:B--2---:R-:W-:Y:S01]  /*3770*/  R2UR UR65, R0 ;  /* 0x00000000004172ca */ /* 0x004fe200000e0000 */
[----:B------:R-:W-:-:S14]  /*3780*/  UMOV UR49, 0x4200490 ;  /* 0x0420049000317882 */ /* 0x000fdc0000000000 */
.L_x_70:
[----:B------:R-:W-:Y:S02]  /*3790*/  LEA R0, R10, UR41, 0x3 ;  /* 0x000000290a007c11 */ /* 0x000fe4000f8e18ff */
[----:B------:R-:W-:Y:S02]  /*37a0*/  SHF.L.U32 R2, R9, 0x1f, RZ ;  /* 0x0000001f09027819 */ /* 0x000fe400000006ff */
[----:B------:R-:W-:Y:S01]  /*37b0*/  PLOP3.LUT P0, PT, PT, PT, UP4, 0x80, 0x8 ;  /* 0x000000000008781c */ /* 0x000fe20003f0f048 */
[----:B------:R-:W-:Y:S01]  /*37c0*/  VIADD R3, R0, 0xa0 ;  /* 0x000000a000037836 */ /* 0x000fe20000000000 */
[----:B-1----:R-:W1:Y:S02]  /*37d0*/  SYNCS.PHASECHK.TRANS64.TRYWAIT P1, [R0+URZ+0x90], R2 ;  /* 0x00009002000075a7 */ /* 0x002e6400080211ff */
[----:B-1-3--:R-:W-:Y:S09]  /*37e0*/  @!P1 BRA `(.L_x_64) ;  /* 0x0000005400b09947 */ /* 0x00aff20003800000 */
.L_x_157:
[----:B------:R-:W-:Y:S01]  /*37f0*/  LEA R4, R10, UR41, 0x4 ;  /* 0x000000290a047c11 */ /* 0x000fe2000f8e20ff */
[----:B------:R-:W-:Y:S01]  /*3800*/  @UP4 ULEA UR4, UR39, UR41, 0x3 ;  /* 0x0000002927044291 */ /* 0x000fe2000f8e18ff */
[----:B------:R-:W-:Y:S01]  /*3810*/  PLOP3.LUT P2, PT, PT, PT, PT, 0x80, 0x8 ;  /* 0x000000000008781c */ /* 0x000fe20003f4f070 */
[----:B------:R-:W-:Y:S01]  /*3820*/  ULEA UR46, UR45, UR41, 0x3 ;  /* 0x000000292d2e7291 */ /* 0x000fe2000f8e18ff */
[----:B------:R-:W-:Y:S02]  /*3830*/  PRMT R3, RZ, 0x654, R3 ;  /* 0x00000654ff037816 */ /* 0x000fe40000000003 */
[----:B------:R-:W2:Y:S01]  /*3840*/  LDS.128 R4, [R4+0x120] ;  /* 0x0001200004047984 */ /* 0x000ea20000000c00 */
[----:B-1----:R-:W-:Y:S02]  /*3850*/  @P0 SHF.L.U32 R2, R8, 0x1f, RZ ;  /* 0x0000001f08020819 */ /* 0x002fe400000006ff */
[----:B------:R-:W-:Y:S01]  /*3860*/  SHF.L.U32 R0, R11, 0x1f, RZ ;  /* 0x0000001f0b007819 */ /* 0x000fe200000006ff */
[----:B------:R-:W-:Y:S01]  /*3870*/  @!PT LDS RZ, [RZ] ;  /* 0x00000000fffff984 */ /* 0x000fe20000000800 */
[----:B------:R-:W-:Y:S01]  /*3880*/  @!PT LDS RZ, [RZ] ;  /* 0x00000000fffff984 */ /* 0x000fe20000000800 */
[----:B------:R-:W-:Y:S01]  /*3890*/  @!PT LDS RZ, [RZ] ;  /* 0x00000000fffff984 */ /* 0x000fe20000000800 */
[----:B------:R-:W-:Y:S01]  /*38a0*/  @!PT LDS RZ, [RZ] ;  /* 0x00000000fffff984 */ /* 0x000fe20000000800 */
[----:B------:R1:W-:Y:S06]  /*38b0*/  MEMBAR.ALL.CTA ;  /* 0x0000000000007992 */ /* 0x0003ec0000008000 */
[----:B-1----:R-:W1:Y:S02]  /*38c0*/  FENCE.VIEW.ASYNC.S ;  /* 0x00000000000073c6 */ /* 0x002e640000000000 */
[----:B-1----:R1:W-:Y:S01]  /*38d0*/  SYNCS.ARRIVE.TRANS64.RED.A1T0 RZ, [R3+URZ], RZ ;  /* 0x000000ff03ff79a7 */ /* 0x0023e200081004ff */
[----:B------:R1:W3:Y:S01]  /*38e0*/  @P0 SYNCS.PHASECHK.TRANS64.TRYWAIT P2, [UR4], R2 ;  /* 0x00000002ff0005a7 */ /* 0x0002e20008041104 */
[----:B------:R-:W-:Y:S01]  /*38f0*/  ULEA.HI UR4, UR45, UR45, URZ, 0x1 ;  /* 0x0000002d2d047291 */ /* 0x000fe2000f8f08ff */
[----:B--2---:R-:W-:-:S03]  /*3900*/  LOP3.LUT P1, RZ, R6, 0x1, RZ, 0xc0, !PT ;  /* 0x0000000106ff7812 */ /* 0x004fc6000782c0ff */
[----:B------:R-:W-:Y:S02]  /*3910*/  USHF.L.U32 UR5, UR4, 0x6, URZ ;  /* 0x0000000604057899 */ /* 0x000fe400080006ff */
[----:B------:R-:W-:Y:S02]  /*3920*/  ULOP3.LUT UR36, UR4, 0xffe, URZ, 0xc0, !UPT ;  /* 0x00000ffe04247892 */ /* 0x000fe4000f8ec0ff */
[----:B------:R-:W-:Y:S02]  /*3930*/  ULOP3.LUT UR4, UR5, 0xffffff80, URZ, 0xc0, !UPT ;  /* 0xffffff8005047892 */ /* 0x000fe4000f8ec0ff */
[----:B------:R-:W-:Y:S02]  /*3940*/  UIADD3 UR36, UPT, UPT, -UR36, UR45, URZ ;  /* 0x0000002d24247290 */ /* 0x000fe4000fffe1ff */
[----:B------:R-:W-:Y:S01]  /*3950*/  UIADD3 UR4, UPT, UPT, UR65, UR4, URZ ;  /* 0x0000000441047290 */ /* 0x000fe2000fffe0ff */
[----:B------:R-:W2:Y:S03]  /*3960*/  SYNCS.PHASECHK.TRANS64.TRYWAIT P0, [UR46+0xd0], R0 ;  /* 0x0000d000ff0075a7 */ /* 0x000ea6000800112e */
[----:B------:R-:W-:Y:S01]  /*3970*/  ULEA UR36, UR36, UR4, 0x14 ;  /* 0x0000000424247291 */ /* 0x000fe2000f8ea0ff */
[----:B-123--:R-:W-:Y:S11]  /*3980*/  @!P0 BRA `(.L_x_65) ;  /* 0x00000054005c8947 */ /* 0x00eff60003800000 */
.L_x_159:
[----:B------:R-:W-:Y:S01]  /*3990*/  IADD3 R10, PT, PT, R10, 0x1, RZ ;  /* 0x000000010a0a7810 */ /* 0x000fe20007ffe0ff */
[----:B------:R-:W-:Y:S06]  /*39a0*/  BRA.U !UP4, `(.L_x_66) ;  /* 0x000000050c107547 */ /* 0x000fec000b800000 */
[----:B------:R-:W-:Y:S01]  /*39b0*/  UPLOP3.LUT UP2, UPT, UPT, UPT, UPT, 0x40, 0x4 ;  /* 0x000000000004789c */ /* 0x000fe20003f4e870 */
[----:B------:R-:W-:Y:S01]  /*39c0*/  UMOV UR38, UR64 ;  /* 0x0000004000267c82 */ /* 0x000fe20008000000 */
[----:B------:R-:W-:Y:S01]  /*39d0*/  UMOV UR37, UR47 ;  /* 0x0000002f00257c82 */ /* 0x000fe20008000000 */
[----:B------:R-:W-:-:S08]  /*39e0*/  UMOV UR5, UR39 ;  /* 0x0000002700057c82 */ /* 0x000fd00008000000 */
.L_x_69:
[----:B------:R-:W-:Y:S02]  /*39f0*/  UIADD3 UR38, UPT, UPT, UR38, 0x1, URZ ;  /* 0x0000000126267890 */ /* 0x000fe4000fffe0ff */
[----:B------:R-:W-:Y:S02]  /*3a00*/  ULEA UR7, UR5, UR41, 0x3 ;  /* 0x0000002905077291 */ /* 0x000fe4000f8e18ff */
[----:B------:R-:W-:Y:S01]  /*3a10*/  UISETP.NE.AND UP3, UPT, UR38, URZ, UPT ;  /* 0x000000ff2600728c */ /* 0x000fe2000bf65270 */
[----:B--23--:R-:W-:Y:S10]  /*3a20*/  @P2 BRA `(.L_x_67) ;  /* 0x00000000000c2947 */ /* 0x00cff40003800000 */
[----:B-1----:R-:W-:Y:S04]  /*3a30*/  SHF.L.U32 R2, R8, 0x1f, RZ ;  /* 0x0000001f08027819 */ /* 0x002fe800000006ff */
[----:B------:R-:W1:Y:S02]  /*3a40*/  SYNCS.PHASECHK.TRANS64.TRYWAIT P0, [UR7], R2 ;  /* 0x00000002ff0075a7 */ /* 0x000e640008001107 */
[----:B-1----:R-:W-:Y:S05]  /*3a50*/  @!P0 BRA `(.L_x_68) ;  /* 0x0000005400408947 */ /* 0x002fea0003800000 */
.L_x_67:
[----:B------:R-:W-:Y:S01]  /*3a60*/  UISETP.NE.AND UP0, UPT, UR37, 0x1, UPT ;  /* 0x000000012500788c */ /* 0x000fe2000bf05270 */
[----:B------:R-:W-:Y:S01]  /*3a70*/  PLOP3.LUT P2, PT, PT, PT, PT, 0x80, 0x8 ;  /* 0x000000000008781c */ /* 0x000fe20003f4f070 */
[----:B------:R-:W-:Y:S02]  /*3a80*/  UIADD3 UR4, UPT, UPT, UR5, 0x1, URZ ;  /* 0x0000000105047890 */ /* 0x000fe4000fffe0ff */
[----:B------:R-:W-:Y:S02]  /*3a90*/  UIADD3 UR40, UPT, UPT, UR7, 0x20, URZ ;  /* 0x0000002007287890 */ /* 0x000fe4000fffe0ff */
[----:B------:R-:W-:Y:S01]  /*3aa0*/  UISETP.NE.AND UP1, UPT, UR4, 0x4, UPT ;  /* 0x000000040400788c */ /* 0x000fe2000bf25270 */
[----:B------:R-:W-:Y:S01]  /*3ab0*/  PLOP3.LUT P0, PT, PT, PT, UP0, 0x80, 0x8 ;  /* 0x000000000008781c */ /* 0x000fe20003f0f008 */
[----:B------:R-:W-:Y:S02]  /*3ac0*/  UIADD3 UR37, UPT, UPT, UR37, -0x1, URZ ;  /* 0xffffffff25257890 */ /* 0x000fe4000fffe0ff */
[----:B------:R-:W-:Y:S02]  /*3ad0*/  USEL UR6, URZ, 0x1, UP1 ;  /* 0x00000001ff067887 */ /* 0x000fe40008800000 */
[----:B------:R-:W-:Y:S01]  /*3ae0*/  USEL UR39, UR4, URZ, UP1 ;  /* 0x000000ff04277287 */ /* 0x000fe20008800000 */
[----:B------:R-:W-:Y:S01]  /*3af0*/  UMOV UR7, 0x40004040 ;  /* 0x4000404000077882 */ /* 0x000fe20000000000 */
[----:B------:R-:W-:Y:S02]  /*3b00*/  UMOV UR35, 0x40004040 ;  /* 0x4000404000237882 */ /* 0x000fe40000000000 */
[----:B------:R-:W-:Y:S01]  /*3b10*/  @UP0 ULEA UR4, UR39, UR41, 0x3 ;  /* 0x0000002927040291 */ /* 0x000fe2000f8e18ff */
[----:B------:R-:W-:Y:S01]  /*3b20*/  LOP3.LUT R8, R8, UR6, RZ, 0x3c, !PT ;  /* 0x0000000608087c12 */ /* 0x000fe2000f8e3cff */
[----:B------:R-:W-:Y:S01]  /*3b30*/  ULEA UR6, UR5, UR44, 0xb ;  /* 0x0000002c05067291 */ /* 0x000fe2000f8e58ff */
[----:B------:R-:W-:Y:S02]  /*3b40*/  UMOV UR33, 0x40004040 ;  /* 0x4000404000217882 */ /* 0x000fe40000000000 */
[----:B-1----:R-:W-:Y:S01]  /*3b50*/  @P0 SHF.L.U32 R0, R8, 0x1f, RZ ;  /* 0x0000001f08000819 */ /* 0x002fe200000006ff */
[----:B------:R-:W-:Y:S02]  /*3b60*/  UIADD3 UR34, UPT, UPT, UR6, 0x2, URZ ;  /* 0x0000000206227890 */ /* 0x000fe4000fffe0ff */
[----:B------:R-:W-:Y:S01]  /*3b70*/  UIADD3 UR30, UPT, UPT, UR6, 0x4, URZ ;  /* 0x00000004061e7890 */ /* 0x000fe2000fffe0ff */
[----:B------:R2:W3:Y:S01]  /*3b80*/  @P0 SYNCS.PHASECHK.TRANS64.TRYWAIT P2, [UR4], R0 ;  /* 0x00000000ff0005a7 */ /* 0x0004e20008041104 */
[----:B------:R-:W-:Y:S02]  /*3b90*/  ULEA UR4, UR5, UR43, 0xa ;  /* 0x0000002b05047291 */ /* 0x000fe4000f8e50ff */
[----:B------:R-:W-:Y:S02]  /*3ba0*/  UIADD3 UR26, UPT, UPT, UR6, 0x6, URZ ;  /* 0x00000006061a7890 */ /* 0x000fe4000fffe0ff */
        /* <DEDUP_REMOVED lines=10> */
[----:B------:R-:W-:Y:S01]  /*3c50*/  UIADD3 UR8, UPT, UPT, UR4, 0x206, URZ ;  /* 0x0000020604087890 */ /* 0x000fe2000fffe0ff */
[----:B------:R-:W-:Y:S01]  /*3c60*/  UMOV UR5, 0x40004040 ;  /* 0x4000404000057882 */ /* 0x000fe20000000000 */
[----:B------:R-:W-:Y:S01]  /*3c70*/  UMOV UR31, 0x40004040 ;  /* 0x40004040001f7882 */ /* 0x000fe20000000000 */
[----:B------:R1:W-:Y:S01]  /*3c80*/  UTCHMMA gdesc[UR4], gdesc[UR6], tmem[UR36], tmem[UR62], idesc[UR63], UP2 ;  /* 0x00ff3e06040075ea */ /* 0x0003e20009000024 */
[----:B------:R-:W-:Y:S01]  /*3c90*/  UPLOP3.LUT UP2, UPT, UPT, UPT, UPT, 0x80, 0x8 ;  /* 0x000000000008789c */ /* 0x000fe20003f4f070 */
[----:B------:R2:W-:Y:S01]  /*3ca0*/  UTCHMMA gdesc[UR32], gdesc[UR34], tmem[UR36], tmem[UR60], idesc[UR61], UPT ;  /* 0x00ff3c22200075ea */ /* 0x0005e2000b800024 */
[----:B------:R-:W-:Y:S01]  /*3cb0*/  UMOV UR29, 0x40004040 ;  /* 0x40004040001d7882 */ /* 0x000fe20000000000 */
[----:B------:R-:W-:Y:S01]  /*3cc0*/  UMOV UR27, 0x40004040 ;  /* 0x40004040001b7882 */ /* 0x000fe20000000000 */
        /* <DEDUP_REMOVED lines=12> */
[----:B------:R-:W-:Y:S01]  /*3d90*/  UMOV UR9, 0x40004040 ;  /* 0x4000404000097882 */ /* 0x000fe20000000000 */
[----:B------:R2:W-:Y:S01]  /*3da0*/  UTCHMMA gdesc[UR12], gdesc[UR14], tmem[UR36], tmem[UR50], idesc[UR51], UPT ;  /* 0x00ff320e0c0075ea */ /* 0x0005e2000b800024 */
[----:B------:R2:W-:Y:S01]  /*3db0*/  UTCHMMA gdesc[UR8], gdesc[UR10], tmem[UR36], tmem[UR48], idesc[UR49], UPT ;  /* 0x00ff300a080075ea */ /* 0x0005e2000b800024 */
[----:B------:R2:W-:Y:S01]  /*3dc0*/  UTCBAR.MULTICAST [UR40], URZ, UR42 ;  /* 0x000000ff280073e9 */ /* 0x0005e2000800082a */
[----:B-1----:R-:W-:Y:S01]  /*3dd0*/  UMOV UR5, UR39 ;  /* 0x0000002700057c82 */ /* 0x002fe20008000000 */
[----:B------:R-:W-:Y:S05]  /*3de0*/  BRA.U UP3, `(.L_x_69) ;  /* 0xfffffffd03007547 */ /* 0x000fea000b83ffff */
.L_x_66:
[----:B------:R-:W-:Y:S01]  /*3df0*/  UIADD3 UR4, UPT, UPT, UR45, 0x1, URZ ;  /* 0x000000012d047890 */ /* 0x000fe2000fffe0ff */
[C---:B------:R-:W-:Y:S01]  /*3e00*/  ISETP.NE.AND P0, PT, R10.reuse, 0x2, PT ;  /* 0x000000020a00780c */ /* 0x040fe20003f05270 */
[----:B------:R-:W-:Y:S02]  /*3e10*/  UIADD3 UR5, UPT, UPT, UR46, 0xb0, URZ ;  /* 0x000000b02e057890 */ /* 0x000fe4000fffe0ff */
[----:B------:R-:W-:Y:S01]  /*3e20*/  UISETP.NE.AND UP0, UPT, UR4, 0x4, UPT ;  /* 0x000000040400788c */ /* 0x000fe2000bf05270 */
[----:B-12---:R-:W-:Y:S02]  /*3e30*/  SEL R0, RZ, 0x1, P0 ;  /* 0x00000001ff007807 */ /* 0x006fe40000000000 */
[----:B------:R-:W-:Y:S01]  /*3e40*/  SEL R10, R10, RZ, P0 ;  /* 0x000000ff0a0a7207 */ /* 0x000fe20000000000 */
[----:B------:R-:W-:Y:S01]  /*3e50*/  USEL UR6, URZ, 0x1, UP0 ;  /* 0x00000001ff067887 */ /* 0x000fe20008000000 */
[----:B------:R-:W-:Y:S01]  /*3e60*/  LOP3.LUT R9, R9, R0, RZ, 0x3c, !PT ;  /* 0x0000000009097212 */ /* 0x000fe200078e3cff */
[----:B------:R-:W-:Y:S01]  /*3e70*/  USEL UR45, UR4, URZ, UP0 ;  /* 0x000000ff042d7287 */ /* 0x000fe20008000000 */
[----:B------:R1:W-:Y:S03]  /*3e80*/  UTCBAR [UR5], URZ ;  /* 0x000000ff050073e9 */ /* 0x0003e600080000ff */
[----:B------:R-:W-:Y:S01]  /*3e90*/  LOP3.LUT R11, R11, UR6, RZ, 0x3c, !PT ;  /* 0x000000060b0b7c12 */ /* 0x000fe2000f8e3cff */
[----:B------:R-:W-:Y:S07]  /*3ea0*/  @P1 BRA `(.L_x_70) ;  /* 0xfffffff800381947 */ /* 0x000fee000383ffff */
[----:B------:R-:W2:Y:S01]  /*3eb0*/  S2UR UR8, SR_CgaCtaId ;  /* 0x00000000000879c3 */ /* 0x000ea20000008800 */
[----:B------:R-:W-:Y:S01]  /*3ec0*/  ELECT P0, URZ, PT ;  /* 0x0000000000ff782f */ /* 0x000fe20003800000 */
[----:B------:R-:W-:Y:S01]  /*3ed0*/  IMAD.MOV.U32 R0, RZ, RZ, 0x1 ;  /* 0x00000001ff007424 */ /* 0x000fe200078e00ff */
[----:B------:R-:W-:Y:S01]  /*3ee0*/  UIADD3 UR41, UPT, UPT, UR41, 0xd0, URZ ;  /* 0x000000d029297890 */ /* 0x000fe2000fffe0ff */
[----:B------:R-:W-:Y:S01]  /*3ef0*/  SHF.L.U32 R2, R11, 0x1f, RZ ;  /* 0x0000001f0b027819 */ /* 0x000fe200000006ff */
[----:B------:R-:W-:-:S03]  /*3f00*/  UMOV UR4, 0x40 ;  /* 0x0000004000047882 */ /* 0x000fc60000000000 */
[----:B------:R-:W-:Y:S01]  /*3f10*/  UVIRTCOUNT.DEALLOC.SMPOOL 0x80 ;  /* 0x000000800000784c */ /* 0x000fe20000000000 */
[----:B--2---:R-:W-:Y:S02]  /*3f20*/  ULEA UR8, UR8, UR4, 0x18 ;  /* 0x0000000408087291 */ /* 0x004fe4000f8ec0ff */
[----:B------:R-:W-:-:S07]  /*3f30*/  ULEA UR4, UR45, UR41, 0x3 ;  /* 0x000000292d047291 */ /* 0x000fce000f8e18ff */
[----:B------:R2:W-:Y:S02]  /*3f40*/  @P0 STS.U8 [UR8+0x1c], R0 ;  /* 0x00001c00ff000988 */ /* 0x0005e40008000008 */
[----:B------:R-:W4:Y:S02]  /*3f50*/  SYNCS.PHASECHK.TRANS64.TRYWAIT P0, [UR4], R2 ;  /* 0x00000002ff0075a7 */ /* 0x000f240008001104 */
[----:B--2-4-:R-:W-:Y:S05]  /*3f60*/  @!P0 BRA `(.L_x_71) ;  /* 0x0000005000148947 */ /* 0x014fea0003800000 */
.L_x_162:
[----:B------:R-:W-:-:S04]  /*3f70*/  UIADD3 UR4, UPT, UPT, UR45, 0x1, URZ ;  /* 0x000000012d047890 */ /* 0x000fc8000fffe0ff */
[----:B------:R-:W-:-:S04]  /*3f80*/  UISETP.NE.AND UP0, UPT, UR4, 0x4, UPT ;  /* 0x000000040400788c */ /* 0x000fc8000bf05270 */
[----:B------:R-:W-:Y:S02]  /*3f90*/  USEL UR6, URZ, 0x1, UP0 ;  /* 0x00000001ff067887 */ /* 0x000fe40008000000 */
[----:B------:R-:W-:-:S04]  /*3fa0*/  USEL UR4, UR4, URZ, UP0 ;  /* 0x000000ff04047287 */ /* 0x000fc80008000000 */
[----:B-1----:R-:W-:Y:S01]  /*3fb0*/  ULEA UR5, UR4, UR41, 0x3 ;  /* 0x0000002904057291 */ /* 0x002fe2000f8e18ff */
[----:B--2---:R-:W-:-:S04]  /*3fc0*/  LOP3.LUT R2, R11, UR6, RZ, 0x3c, !PT ;  /* 0x000000060b027c12 */ /* 0x004fc8000f8e3cff */
[----:B------:R-:W-:-:S04]  /*3fd0*/  SHF.L.U32 R3, R2, 0x1f, RZ ;  /* 0x0000001f02037819 */ /* 0x000fc800000006ff */
[----:B------:R-:W1:Y:S02]  /*3fe0*/  SYNCS.PHASECHK.TRANS64.TRYWAIT P0, [UR5], R3 ;  /* 0x00000003ff0075a7 */ /* 0x000e640008001105 */
[----:B-1----:R-:W-:Y:S05]  /*3ff0*/  @!P0 BRA `(.L_x_72) ;  /* 0x0000005000088947 */ /* 0x002fea0003800000 */
.L_x_164:
        /* <DEDUP_REMOVED lines=9> */
.L_x_166:
[----:B------:R-:W-:-:S04]  /*4090*/  UIADD3 UR4, UPT, UPT, UR4, 0x1, URZ ;  /* 0x0000000104047890 */ /* 0x000fc8000fffe0ff */
[----:B------:R-:W-:-:S04]  /*40a0*/  UISETP.NE.AND UP0, UPT, UR4, 0x4, UPT ;  /* 0x000000040400788c */ /* 0x000fc8000bf05270 */
[----:B------:R-:W-:Y:S02]  /*40b0*/  USEL UR5, URZ, 0x1, UP0 ;  /* 0x00000001ff057887 */ /* 0x000fe40008000000 */
[----:B------:R-:W-:-:S04]  /*40c0*/  USEL UR4, UR4, URZ, UP0 ;  /* 0x000000ff04047287 */ /* 0x000fc80008000000 */
[----:B------:R-:W-:Y:S01]  /*40d0*/  ULEA UR4, UR4, UR41, 0x3 ;  /* 0x0000002904047291 */ /* 0x000fe2000f8e18ff */
[----:B------:R-:W-:-:S04]  /*40e0*/  LOP3.LUT R2, R2, UR5, RZ, 0x3c, !PT ;  /* 0x0000000502027c12 */ /* 0x000fc8000f8e3cff */
[----:B------:R-:W-:-:S04]  /*40f0*/  SHF.L.U32 R2, R2, 0x1f, RZ ;  /* 0x0000001f02027819 */ /* 0x000fc800000006ff */
[----:B------:R-:W2:Y:S02]  /*4100*/  SYNCS.PHASECHK.TRANS64.TRYWAIT P0, [UR4], R2 ;  /* 0x00000002ff0075a7 */ /* 0x000ea40008001104 */
[----:B--2---:R-:W-:Y:S05]  /*4110*/  @!P0 BRA `(.L_x_74) ;  /* 0x0000004c00f08947 */ /* 0x004fea0003800000 */
.L_x_168:
[----:B------:R-:W-:Y:S01]  /*4120*/  NOP ;  /* 0x0000000000007918 */ /* 0x000fe20000000000 */
[----:B-1----:R-:W1:Y:S01]  /*4130*/  LDS R0, [UR8+0x14] ;  /* 0x00001408ff007984 */ /* 0x002e620008000800 */
[----:B------:R-:W-:Y:S01]  /*4140*/  ULOP3.LUT UR4, UR65, 0xffff, URZ, 0xc0, !UPT ;  /* 0x0000ffff41047892 */ /* 0x000fe2000f8ec0ff */
[----:B------:R-:W-:Y:S01]  /*4150*/  UMOV UR5, 0xffff ;  /* 0x0000ffff00057882 */ /* 0x000fe20000000000 */
[----:B------:R-:W-:Y:S02]  /*4160*/  UMOV UR6, 0x1 ;  /* 0x0000000100067882 */ /* 0x000fe40000000000 */
[----:B------:R-:W-:-:S04]  /*4170*/  USHF.R.U32.HI UR4, URZ, 0x5, UR4 ;  /* 0x00000005ff047899 */ /* 0x000fc80008011604 */
[----:B------:R-:W-:Y:S02]  /*4180*/  USHF.L.U32 UR5, UR5, UR4, URZ ;  /* 0x0000000405057299 */ /* 0x000fe400080006ff */
[----:B------:R-:W-:-:S04]  /*4190*/  USHF.L.U32 UR4, UR6, UR4, URZ ;  /* 0x0000000406047299 */ /* 0x000fc800080006ff */
[----:B-1----:R-:W-:-:S04]  /*41a0*/  LOP3.LUT R0, R0, UR5, RZ, 0xc0, !PT ;  /* 0x0000000500007c12 */ /* 0x002fc8000f8ec0ff */
[----:B------:R-:W-:-:S13]  /*41b0*/  ISETP.NE.AND P0, PT, R0, UR5, PT ;  /* 0x0000000500007c0c */ /* 0x000fda000bf05270 */
[----:B------:R-:W-:Y:S05]  /*41c0*/  @P0 BRA `(.L_x_75) ;  /* 0x0000000000580947 */ /* 0x000fea0003800000 */
[----:B------:R-:W1:Y:S02]  /*41d0*/  LDS R0, [UR8+0x18] ;  /* 0x00001808ff007984 */ /* 0x000e640008000800 */
[----:B-1----:R-:W-:-:S04]  /*41e0*/  LOP3.LUT R0, R0, UR4, RZ, 0xc0, !PT ;  /* 0x0000000400007c12 */ /* 0x002fc8000f8ec0ff */
[----:B------:R-:W-:-:S13]  /*41f0*/  ISETP.NE.AND P0, PT, R0, UR4, PT ;  /* 0x0000000400007c0c */ /* 0x000fda000bf05270 */
[----:B------:R-:W-:Y:S05]  /*4200*/  @P0 BRA `(.L_x_76) ;  /* 0x00000000003c0947 */ /* 0x000fea0003800000 */
[----:B------:R-:W1:Y:S01]  /*4210*/  S2R R2, SR_LANEID ;  /* 0x0000000000027919 */ /* 0x000e620000000000 */
[----:B------:R-:W-:-:S06]  /*4220*/  ULOP3.LUT UR5, URZ, UR5, URZ, 0x33, !UPT ;  /* 0x00000005ff057292 */ /* 0x000fcc000f8e33ff */
[----:B------:R-:W-:-:S04]  /*4230*/  IMAD.U32 R0, RZ, RZ, UR5 ;  /* 0x00000005ff007e24 */ /* 0x000fc8000f8e00ff */
[----:B------:R2:W4:Y:S02]  /*4240*/  REDUX UR7, R0 ;  /* 0x00000000000773c4 */ /* 0x0005240000000000 */
[----:B------:R1:W-:Y:S01]  /*4250*/  UTCATOMSWS.AND URZ, UR5 ;  /* 0x0000000500ff79e3 */ /* 0x0003e20008000000 */
[----:B--2---:R-:W-:Y:S01]  /*4260*/  LOP3.LUT R0, RZ, UR4, RZ, 0x33, !PT ;  /* 0x00000004ff007c12 */ /* 0x004fe2000f8e33ff */
[----:B------:R-:W-:Y:S02]  /*4270*/  VOTEU.ANY UR4, UPT, PT ;  /* 0x0000000000047886 */ /* 0x000fe400038e0100 */
[----:B------:R-:W-:Y:S02]  /*4280*/  UFLO.U32 UR4, UR4 ;  /* 0x00000004000472bd */ /* 0x000fe400080e0000 */
[----:B------:R-:W2:Y:S04]  /*4290*/  REDUX UR6, R0 ;  /* 0x00000000000673c4 */ /* 0x000ea80000000000 */
[----:B-1----:R-:W-:-:S02]  /*42a0*/  ISETP.EQ.U32.AND P0, PT, R2, UR4, PT ;  /* 0x0000000402007c0c */ /* 0x002fc4000bf02070 */
[----:B----4-:R-:W-:-:S11]  /*42b0*/  MOV R2, UR7 ;  /* 0x0000000700027c02 */ /* 0x010fd60008000f00 */
[----:B------:R1:W-:Y:S01]  /*42c0*/  @P0 ATOMS.AND RZ, [UR8+0x14], R2 ;  /* 0x00001402ffff098c */ /* 0x0003e2000a800008 */
[----:B--2---:R-:W-:-:S05]  /*42d0*/  IMAD.U32 R0, RZ, RZ, UR6 ;  /* 0x00000006ff007e24 */ /* 0x004fca000f8e00ff */
[----:B------:R1:W-:Y:S01]  /*42e0*/  @P0 ATOMS.AND RZ, [UR8+0x18], R0 ;  /* 0x00001800ffff098c */ /* 0x0003e2000a800008 */
[----:B------:R-:W-:Y:S05]  /*42f0*/  BRA `(.L_x_77) ;  /* 0x0000000000147947 */ /* 0x000fea0003800000 */
.L_x_76:
[----:B------:R-:W-:Y:S02]  /*4300*/  MOV R2, 0x4320 ;  /* 0x0000432000027802 */ /* 0x000fe40000000f00 */
[----:B---3-5:R-:W-:Y:S05]  /*4310*/  CALL.REL.NOINC `($__internal_0_$__cuda_sm10x_tcgen05_guardrail_trap_col_being_dealloced_not_returned_by_alloc) ;  /* 0x0000005000d87944 */ /* 0x028fea0003c00000 */
[----:B------:R-:W-:Y:S05]  /*4320*/  BRA `(.L_x_77) ;  /* 0x0000000000087947 */ /* 0x000fea0003800000 */
.L_x_75:
[----:B------:R-:W-:Y:S02]  /*4330*/  MOV R2, 0x4350 ;  /* 0x0000435000027802 */ /* 0x000fe40000000f00 */
[----:B---3-5:R-:W-:Y:S05]  /*4340*/  CALL.REL.NOINC `($__internal_2_$__cuda_sm10x_tcgen05_guardrail_trap_unallocated_columns_being_dealloced) ;  /* 0x0000005000e47944 */ /* 0x028fea0003c00000 */
.L_x_77:
[----:B------:R-:W-:Y:S01]  /*4350*/  NOP ;  /* 0x0000000000007918 */ /* 0x000fe20000000000 */
[----:B------:R-:W-:Y:S05]  /*4360*/  EXIT ;  /* 0x000000000000794d */ /* 0x000fea0003800000 */
.L_x_59:
[----:B------:R-:W-:-:S09]  /*4370*/  UISETP.NE.OR UP0, UPT, UR17, 0x3, !UP3 ;  /* 0x000000031100788c */ /* 0x000fd2000df05670 */
[----:B------:R-:W-:Y:S05]  /*4380*/  BRA.U UP0, `(.L_x_78) ;  /* 0x0000001100547547 */ /* 0x000fea000b800000 */
[----:B------:R-:W2:Y:S01]  /*4390*/  LDCU UR31, c[0x0][0x370] ;  /* 0x00006e00ff1f77ac */ /* 0x000ea20008000800 */
[----:B------:R-:W3:Y:S01]  /*43a0*/  LDC.64 R16, c[0x0][0x348] ;  /* 0x0000d200ff107b82 */ /* 0x000ee20000000a00 */
[----:B------:R-:W-:Y:S02]  /*43b0*/  HFMA2 R13, -RZ, RZ, 0, 0 ;  /* 0x00000000ff0d7431 */ /* 0x000fe400000001ff */
[----:B------:R-:W-:Y:S01]  /*43c0*/  IMAD.MOV.U32 R15, RZ, RZ, 0x1 ;  /* 0x00000001ff0f7424 */ /* 0x000fe200078e00ff */
[----:B------:R-:W2:Y:S01]  /*43d0*/  LDCU.128 UR44, c[0x0][0xb10] ;  /* 0x00016200ff2c77ac */ /* 0x000ea20008000c00 */
[----:B------:R-:W-:Y:S01]  /*43e0*/  IMAD.MOV.U32 R14, RZ, RZ, RZ ;  /* 0x000000ffff0e7224 */ /* 0x000fe200078e00ff */
[----:B------:R-:W-:Y:S01]  /*43f0*/  MOV R7, 0x1000 ;  /* 0x0000100000077802 */ /* 0x000fe20000000f00 */
[----:B------:R-:W4:Y:S01]  /*4400*/  LDCU UR30, c[0x0][0x374] ;  /* 0x00006e80ff1e77ac */ /* 0x000f220008000800 */
[----:B------:R-:W1:Y:S01]  /*4410*/  LDC.64 R2, c[0x0][0x888] ;  /* 0x00022200ff027b82 */ /* 0x000e620000000a00 */
[----:B------:R-:W4:Y:S01]  /*4420*/  LDCU UR15, c[0x0][0xb0c] ;  /* 0x00016180ff0f77ac */ /* 0x000f220008000800 */
[----:B------:R-:W3:Y:S06]  /*4430*/  LDCU UR41, c[0x0][0xb20] ;  /* 0x00016400ff2977ac */ /* 0x000eec0008000800 */
[----:B------:R-:W1:Y:S01]  /*4440*/  LDC.64 R4, c[0x0][0x890] ;  /* 0x00022400ff047b82 */ /* 0x000e620000000a00 */
[----:B------:R-:W3:Y:S01]  /*4450*/  LDCU UR4, c[0x0][0xb30] ;  /* 0x00016600ff0477ac */ /* 0x000ee20008000800 */
[----:B------:R-:W-:Y:S01]  /*4460*/  UMOV UR21, 0x400 ;  /* 0x0000040000157882 */ /* 0x000fe20000000000 */
[----:B--2---:R-:W-:-:S02]  /*4470*/  UIMAD.WIDE.U32 UR6, UR31, UR44, URZ ;  /* 0x0000002c1f0672a5 */ /* 0x004fc4000f8e00ff */
[----:B----4-:R-:W-:Y:S02]  /*4480*/  UIMAD.WIDE.U32 UR8, UR30, UR47, URZ ;  /* 0x0000002f1e0872a5 */ /* 0x010fe4000f8e00ff */
[----:B------:R-:W-:Y:S02]  /*4490*/  ULEA UR21, UR52, UR21, 0x18 ;  /* 0x0000001534157291 */ /* 0x000fe4000f8ec0ff */
[----:B------:R-:W-:Y:S02]  /*44a0*/  UPLOP3.LUT UP3, UPT, UPT, UPT, UPT, 0x40, 0x4 ;  /* 0x000000000004789c */ /* 0x000fe40003f6e870 */
[----:B------:R-:W-:Y:S01]  /*44b0*/  UIADD3 UR37, UPT, UPT, UR21, 0x58, URZ ;  /* 0x0000005815257890 */ /* 0x000fe2000fffe0ff */
[----:B------:R-:W-:Y:S01]  /*44c0*/  UMOV UR6, UR7 ;  /* 0x0000000700067c82 */ /* 0x000fe20008000000 */
[----:B------:R-:W-:Y:S01]  /*44d0*/  UMOV UR38, UR9 ;  /* 0x0000000900267c82 */ /* 0x000fe20008000000 */
[----:B------:R-:W-:Y:S02]  /*44e0*/  UISETP.GE.AND UP0, UPT, UR42, 0x1, UPT ;  /* 0x000000012a00788c */ /* 0x000fe4000bf06270 */
[----:B------:R-:W-:Y:S01]  /*44f0*/  UISETP.NE.AND UP4, UPT, UR42, 0x1, UPT ;  /* 0x000000012a00788c */ /* 0x000fe2000bf85270 */
[----:B------:R-:W2:Y:S01]  /*4500*/  LDCU.64 UR22, c[0x0][0xb28] ;  /* 0x00016500ff1677ac */ /* 0x000ea20008000a00 */
[----:B------:R-:W-:-:S02]  /*4510*/  UISETP.NE.AND UP6, UPT, UR15, 0x1, UPT ;  /* 0x000000010f00788c */ /* 0x000fc4000bfc5270 */
[----:B------:R-:W-:Y:S02]  /*4520*/  UISETP.NE.AND UP5, UPT, UR46, 0x1, UPT ;  /* 0x000000012e00788c */ /* 0x000fe4000bfa5270 */
[----:B------:R-:W-:Y:S02]  /*4530*/  UIADD3 UR33, UPT, UPT, UR21, 0x40, URZ ;  /* 0x0000004015217890 */ /* 0x000fe4000fffe0ff */
[----:B------:R-:W-:Y:S02]  /*4540*/  UIADD3 UR25, UPT, UPT, UR21, 0x48, URZ ;  /* 0x0000004815197890 */ /* 0x000fe4000fffe0ff */
[----:B------:R-:W-:Y:S02]  /*4550*/  UIADD3 UR17, UPT, UPT, UR21, 0x50, URZ ;  /* 0x0000005015117890 */ /* 0x000fe4000fffe0ff */
[----:B------:R-:W-:Y:S02]  /*4560*/  UPRMT UR37, UR52, 0x654, UR37 ;  /* 0x0000065434257896 */ /* 0x000fe40008000025 */
[----:B------:R-:W-:-:S02]  /*4570*/  USHF.R.U32.HI UR39, URZ, UR45, UR6 ;  /* 0x0000002dff277299 */ /* 0x000fc40008011606 */
[----:B---3--:R-:W-:Y:S02]  /*4580*/  USHF.R.U32.HI UR38, URZ, UR41, UR38 ;  /* 0x00000029ff267299 */ /* 0x008fe40008011626 */
[----:B------:R-:W-:-:S11]  /*4590*/  UISETP.NE.AND UP2, UPT, UR4, 0x1, UPT ;  /* 0x000000010400788c */ /* 0x000fd6000bf45270 */
.L_x_89:
[C---:B------:R-:W-:Y:S02]  /*45a0*/  LEA R12, R14.reuse, UR21, 0x3 ;  /* 0x000000150e0c7c11 */ /* 0x040fe4000f8e18ff */
[----:B------:R-:W-:Y:S02]  /*45b0*/  SHF.L.U32 R0, R13, 0x1f, RZ ;  /* 0x0000001f0d007819 */ /* 0x000fe400000006ff */
[----:B------:R-:W-:Y:S02]  /*45c0*/  LEA R8, R14, UR21, 0x4 ;  /* 0x000000150e087c11 */ /* 0x000fe4000f8e20ff */
[----:B---3--:R-:W3:Y:S02]  /*45d0*/  SYNCS.PHASECHK.TRANS64.TRYWAIT P0, [R12+URZ+0x90], R0 ;  /* 0x000090000c0075a7 */ /* 0x008ee400080011ff */
[----:B---3--:R-:W-:Y:S05]  /*45e0*/  @!P0 BRA `(.L_x_79) ;  /* 0x0000004800d48947 */ /* 0x008fea0003800000 */
.L_x_169:
        /* <DEDUP_REMOVED lines=8> */
[----:B----4-:R-:W-:Y:S11]  /*4670*/  LOP3.LUT P0, RZ, R10, 0x1, RZ, 0xc0, !PT ;  /* 0x000000010aff7812 */ /* 0x010ff6000780c0ff */
[----:B------:R-:W-:Y:S02]  /*4680*/  @!UPT UIADD3 URZ, UPT, UPT, URZ, URZ, URZ ;  /* 0x000000fffffff290 */ /* 0x000fe4000fffe0ff */
[----:B-1----:R-:W-:Y:S01]  /*4690*/  VOTEU.ANY UP1, P0 ;  /* 0x0000000000ff7886 */ /* 0x002fe20000020100 */
[----:B------:R-:W-:Y:S11]  /*46a0*/  PLOP3.LUT P0, PT, PT, PT, UP1, 0x80, 0x8 ;  /* 0x000000000008781c */ /* 0x000ff60003f0f018 */
[----:B------:R-:W-:Y:S02]  /*46b0*/  @!UPT UIADD3 URZ, UPT, UPT, URZ, URZ, URZ ;  /* 0x000000fffffff290 */ /* 0x000fe4000fffe0ff */
[----:B---3--:R-:W-:Y:S02]  /*46c0*/  @P0 SHF.R.U32.HI R0, RZ, 0x10, R9 ;  /* 0x00000010ff000819 */ /* 0x008fe40000011609 */
[----:B------:R-:W-:Y:S02]  /*46d0*/  @P0 MOV R6, R8 ;  /* 0x0000000800060202 */ /* 0x000fe40000000f00 */
[----:B------:R-:W-:Y:S01]  /*46e0*/  @P0 R2UR UR4, R0 ;  /* 0x00000000000402ca */ /* 0x000fe200000e0000 */
[----:B------:R-:W-:Y:S01]  /*46f0*/  VIADD R0, R12, 0xa0 ;  /* 0x000000a00c007836 */ /* 0x000fe20000000000 */
[----:B------:R-:W-:Y:S02]  /*4700*/  @P0 LOP3.LUT R8, R9, 0xffff, RZ, 0xc0, !PT ;  /* 0x0000ffff09080812 */ /* 0x000fe400078ec0ff */
[----:B------:R-:W-:Y:S02]  /*4710*/  @P0 R2UR UR6, R6 ;  /* 0x00000000060602ca */ /* 0x000fe400000e0000 */
[----:B------:R-:W-:Y:S02]  /*4720*/  PRMT R0, RZ, 0x654, R0 ;  /* 0x00000654ff007816 */ /* 0x000fe40000000000 */
[----:B------:R-:W-:Y:S02]  /*4730*/  @P0 R2UR UR5, R8 ;  /* 0x00000000080502ca */ /* 0x000fe400000e0000 */
[----:B------:R1:W-:Y:S03]  /*4740*/  SYNCS.ARRIVE.TRANS64.RED.A1T0 RZ, [R0+URZ], RZ ;  /* 0x000000ff00ff79a7 */ /* 0x0003e600081004ff */
[----:B------:R-:W-:Y:S04]  /*4750*/  @UP1 UMOV UR29, UR4 ;  /* 0x00000004001d1c82 */ /* 0x000fe80008000000 */
[----:B------:R-:W-:Y:S04]  /*4760*/  @UP1 UMOV UR14, UR6 ;  /* 0x00000006000e1c82 */ /* 0x000fe80008000000 */
[----:B------:R-:W-:Y:S01]  /*4770*/  @UP1 UMOV UR13, UR5 ;  /* 0x00000005000d1c82 */ /* 0x000fe20008000000 */
[----:B------:R-:W-:Y:S05]  /*4780*/  BRA.U !UP0, `(.L_x_80) ;  /* 0x0000000108a47547 */ /* 0x000fea000b800000 */
[----:B------:R-:W-:Y:S02]  /*4790*/  UIMAD.WIDE.U32 UR18, UR13, UR47, URZ ;  /* 0x0000002f0d1272a5 */ /* 0x000fe4000f8e00ff */
[----:B------:R-:W-:Y:S02]  /*47a0*/  UIMAD.WIDE.U32 UR26, UR14, UR44, URZ ;  /* 0x0000002c0e1a72a5 */ /* 0x000fe4000f8e00ff */
[----:B------:R-:W-:Y:S02]  /*47b0*/  USEL UR4, UR30, UR38, !UP5 ;  /* 0x000000261e047287 */ /* 0x000fe4000e800000 */
[----:B------:R-:W-:Y:S02]  /*47c0*/  USEL UR7, UR31, UR39, !UP6 ;  /* 0x000000271f077287 */ /* 0x000fe4000f000000 */
[----:B--2---:R-:W-:Y:S02]  /*47d0*/  UIMAD.WIDE.U32 UR8, UR4, UR22, URZ ;  /* 0x00000016040872a5 */ /* 0x004fe4000f8e00ff */
[----:B------:R-:W-:Y:S01]  /*47e0*/  UIMAD.WIDE.U32 UR10, UR7, UR22, URZ ;  /* 0x00000016070a72a5 */ /* 0x000fe2000f8e00ff */
[----:B------:R-:W-:Y:S02]  /*47f0*/  UMOV UR5, UR19 ;  /* 0x0000001300057c82 */ /* 0x000fe40008000000 */
[----:B------:R-:W-:Y:S03]  /*4800*/  USHF.R.U32.HI UR6, URZ, UR41, UR5 ;  /* 0x00000029ff067299 */ /* 0x000fe60008011605 */
[----:B------:R-:W-:Y:S01]  /*4810*/  UMOV UR5, UR27 ;  /* 0x0000001b00057c82 */ /* 0x000fe20008000000 */
[----:B------:R-:W-:Y:S02]  /*4820*/  USEL UR6, UR13, UR6, !UP5 ;  /* 0x000000060d067287 */ /* 0x000fe4000e800000 */
[----:B------:R-:W-:Y:S03]  /*4830*/  USHF.R.U32.HI UR12, URZ, UR45, UR5 ;  /* 0x0000002dff0c7299 */ /* 0x000fe60008011605 */
[----:B------:R-:W-:Y:S02]  /*4840*/  UMOV UR5, UR9 ;  /* 0x0000000900057c82 */ /* 0x000fe40008000000 */
[----:B------:R-:W-:Y:S03]  /*4850*/  @UP4 USHF.R.U32.HI UR4, URZ, UR23, UR5 ;  /* 0x00000017ff044299 */ /* 0x000fe60008011605 */
[----:B------:R-:W-:Y:S01]  /*4860*/  UMOV UR5, UR11 ;  /* 0x0000000b00057c82 */ /* 0x000fe20008000000 */
[----:B------:R-:W-:Y:S02]  /*4870*/  UIMAD UR4, UR42, UR4, URZ ;  /* 0x000000042a0472a4 */ /* 0x000fe4000f8e02ff */
[----:B------:R-:W-:Y:S02]  /*4880*/  @UP4 USHF.R.U32.HI UR7, URZ, UR23, UR5 ;  /* 0x00000017ff074299 */ /* 0x000fe40008011605 */
[----:B------:R-:W-:Y:S02]  /*4890*/  UIMAD.WIDE.U32 UR10, UR6, UR22, URZ ;  /* 0x00000016060a72a5 */ /* 0x000fe4000f8e00ff */
[----:B------:R-:W-:Y:S02]  /*48a0*/  USEL UR5, UR14, UR12, !UP6 ;  /* 0x0000000c0e057287 */ /* 0x000fe4000f000000 */
[----:B------:R-:W-:Y:S02]  /*48b0*/  UIMAD UR8, UR42, UR7, URZ ;  /* 0x000000072a0872a4 */ /* 0x000fe4000f8e02ff */
[----:B------:R-:W-:Y:S03]  /*48c0*/  UISETP.GE.AND UP0, UPT, UR6, UR4, UPT ;  /* 0x000000040600728c */ /* 0x000fe6000bf06270 */
[----:B------:R-:W-:Y:S01]  /*48d0*/  UMOV UR4, UR11 ;  /* 0x0000000b00047c82 */ /* 0x000fe20008000000 */
[----:B------:R-:W-:Y:S02]  /*48e0*/  UISETP.GE.OR UP0, UPT, UR5, UR8, UP0 ;  /* 0x000000080500728c */ /* 0x000fe40008706670 */
[----:B------:R-:W-:Y:S02]  /*48f0*/  USHF.R.U32.HI UR4, URZ, UR23, UR4 ;  /* 0x00000017ff047299 */ /* 0x000fe40008011604 */
[----:B------:R-:W-:Y:S02]  /*4900*/  UIMAD.WIDE.U32 UR8, UR5, UR22, URZ ;  /* 0x00000016050872a5 */ /* 0x000fe4000f8e00ff */
[----:B------:R-:W-:Y:S04]  /*4910*/  USEL UR10, UR6, UR4, !UP4 ;  /* 0x00000004060a7287 */ /* 0x000fe8000e000000 */
[----:B------:R-:W-:Y:S01]  /*4920*/  UIADD3 UR11, UPT, UPT, -UR10, URZ, URZ ;  /* 0x000000ff0a0b7290 */ /* 0x000fe2000fffe1ff */
[----:B------:R-:W-:Y:S02]  /*4930*/  @!UP0 UMOV UR4, UR9 ;  /* 0x0000000900048c82 */ /* 0x000fe40008000000 */
[----:B------:R-:W-:Y:S02]  /*4940*/  @!UP0 USHF.R.U32.HI UR4, URZ, UR23, UR4 ;  /* 0x00000017ff048299 */ /* 0x000fe40008011604 */
[----:B------:R-:W-:Y:S02]  /*4950*/  UIMAD UR8, UR42, UR11, UR6 ;  /* 0x0000000b2a0872a4 */ /* 0x000fe4000f8e0206 */
[----:B------:R-:W-:Y:S04]  /*4960*/  @!UP0 USEL UR4, UR5, UR4, !UP4 ;  /* 0x0000000405048287 */ /* 0x000fe8000e000000 */
[----:B------:R-:W-:Y:S02]  /*4970*/  @!UP0 UIMAD UR8, UR7, UR8, UR4 ;  /* 0x00000008070882a4 */ /* 0x000fe4000f8e0204 */
[----:B------:R-:W-:Y:S02]  /*4980*/  @!UP0 UIADD3 UR9, UPT, UPT, UR10, -UR4, URZ ;  /* 0x800000040a098290 */ /* 0x000fe4000fffe0ff */
[----:B------:R-:W-:Y:S02]  /*4990*/  UIADD3 UR4, UPT, UPT, -UR5, URZ, URZ ;  /* 0x000000ff05047290 */ /* 0x000fe4000fffe1ff */
[----:B------:R-:W-:Y:S02]  /*49a0*/  UIADD3 UR7, UPT, UPT, -UR6, URZ, URZ ;  /* 0x000000ff06077290 */ /* 0x000fe4000fffe1ff */
[----:B------:R-:W-:Y:S02]  /*49b0*/  @!UP0 UIMAD UR6, UR9, UR42, UR5 ;  /* 0x0000002a090682a4 */ /* 0x000fe4000f8e0205 */
[----:B------:R-:W-:Y:S02]  /*49c0*/  UIMAD UR14, UR15, UR4, UR14 ;  /* 0x000000040f0e72a4 */ /* 0x000fe4000f8e020e */
[----:B------:R-:W-:Y:S01]  /*49d0*/  UIMAD UR13, UR46, UR7, UR13 ;  /* 0x000000072e0d72a4 */ /* 0x000fe2000f8e020d */
[----:B------:R-:W-:Y:S02]  /*49e0*/  @!UP0 UMOV UR5, UR8 ;  /* 0x0000000800058c82 */ /* 0x000fe40008000000 */
[----:B------:R-:W-:Y:S02]  /*49f0*/  UIMAD UR14, UR5, UR15, UR14 ;  /* 0x0000000f050e72a4 */ /* 0x000fe4000f8e020e */
[----:B------:R-:W-:Y:S11]  /*4a00*/  UIMAD UR13, UR6, UR46, UR13 ;  /* 0x0000002e060d72a4 */ /* 0x000ff6000f8e020d */
[----:B------:R-:W-:Y:S01]  /*4a10*/  @!UPT UIADD3 URZ, UPT, UPT, URZ, URZ, URZ ;  /* 0x000000fffffff290 */ /* 0x000fe2000fffe0ff */
.L_x_80:
[----:B------:R-:W3:Y:S01]  /*4a20*/  @!UP2 LDCU.128 UR8, c[0x0][0xb10] ;  /* 0x00016200ff08a7ac */ /* 0x000ee20008000c00 */
[C---:B------:R-:W-:Y:S02]  /*4a30*/  ISETP.NE.U32.AND P1, PT, R4.reuse, RZ, PT ;  /* 0x000000ff0400720c */ /* 0x040fe40003f25070 */
[----:B------:R-:W-:Y:S02]  /*4a40*/  ISETP.NE.U32.AND P0, PT, R4, RZ, PT ;  /* 0x000000ff0400720c */ /* 0x000fe40003f05070 */
[C---:B------:R-:W-:Y:S02]  /*4a50*/  ISETP.NE.AND.EX P1, PT, R5.reuse, RZ, PT, P1 ;  /* 0x000000ff0500720c */ /* 0x040fe40003f25310 */
[----:B------:R-:W-:Y:S01]  /*4a60*/  ISETP.NE.AND.EX P0, PT, R5, RZ, PT, P0 ;  /* 0x000000ff0500720c */ /* 0x000fe20003f05300 */
[----:B------:R-:W4:Y:S01]  /*4a70*/  @!UP2 LDCU UR5, c[0x0][0xb0c] ;  /* 0x00016180ff05a7ac */ /* 0x000f220008000800 */
[----:B------:R-:W-:Y:S01]  /*4a80*/  SHF.L.U32 R9, R15, 0x1f, RZ ;  /* 0x0000001f0f097819 */ /* 0x000fe200000006ff */
[----:B------:R-:W-:Y:S02]  /*4a90*/  USHF.L.U32 UR35, UR16, 0x6, URZ ;  /* 0x0000000610237899 */ /* 0x000fe400080006ff */
[----:B------:R-:W-:Y:S02]  /*4aa0*/  USHF.L.U32 UR34, UR20, 0x7, URZ ;  /* 0x0000000714227899 */ /* 0x000fe400080006ff */
[----:B---3--:R-:W-:Y:S07]  /*4ab0*/  UIMAD.WIDE.U32 UR6, UR14, UR8, URZ ;  /* 0x000000080e0672a5 */ /* 0x008fee000f8e00ff */
[----:B------:R-:W-:Y:S01]  /*4ac0*/  @!UP2 UMOV UR4, UR7 ;  /* 0x000000070004ac82 */ /* 0x000fe20008000000 */
[----:B----4-:R-:W-:Y:S02]  /*4ad0*/  @!UP2 UISETP.NE.AND UP0, UPT, UR5, 0x1, UPT ;  /* 0x000000010500a88c */ /* 0x010fe4000bf05270 */
[----:B------:R-:W-:Y:S02]  /*4ae0*/  @!UP2 USHF.R.U32.HI UR4, URZ, UR9, UR4 ;  /* 0x00000009ff04a299 */ /* 0x000fe40008011604 */
[----:B------:R-:W-:Y:S02]  /*4af0*/  UIMAD.WIDE.U32 UR6, UR13, UR11, URZ ;  /* 0x0000000b0d0672a5 */ /* 0x000fe4000f8e00ff */
[----:B------:R-:W-:Y:S02]  /*4b00*/  @!UP2 USEL UR8, UR14, UR4, !UP0 ;  /* 0x000000040e08a287 */ /* 0x000fe4000c000000 */
[----:B------:R-:W-:Y:S03]  /*4b10*/  @!UP2 UISETP.NE.AND UP0, UPT, UR10, 0x1, UPT ;  /* 0x000000010a00a88c */ /* 0x000fe6000bf05270 */
[----:B------:R-:W-:Y:S02]  /*4b20*/  @!UP2 UMOV UR6, UR7 ;  /* 0x000000070006ac82 */ /* 0x000fe40008000000 */
[----:B------:R-:W3:Y:S02]  /*4b30*/  @!UP2 LDCU UR4, c[0x0][0xb20] ;  /* 0x00016400ff04a7ac */ /* 0x000ee40008000800 */
[----:B---3--:R-:W-:Y:S04]  /*4b40*/  @!UP2 USHF.R.U32.HI UR6, URZ, UR4, UR6 ;  /* 0x00000004ff06a299 */ /* 0x008fe80008011606 */
[----:B------:R-:W-:Y:S04]  /*4b50*/  @!UP2 USEL UR6, UR13, UR6, !UP0 ;  /* 0x000000060d06a287 */ /* 0x000fe8000c000000 */
[----:B------:R-:W-:Y:S02]  /*4b60*/  @!UP2 UIADD3 UR4, UPT, UPT, -UR8, UR6, URZ ;  /* 0x000000060804a290 */ /* 0x000fe4000fffe1ff */
[----:B------:R-:W-:Y:S02]  /*4b70*/  @!UP2 UIADD3 UR6, UPT, UPT, UR8, -UR6, URZ ;  /* 0x800000060806a290 */ /* 0x000fe4000fffe0ff */
[----:B------:R-:W-:Y:S02]  /*4b80*/  @!UP2 UIMAD UR14, UR4, UR5, UR14 ;  /* 0x00000005040ea2a4 */ /* 0x000fe4000f8e020e */
[----:B------:R-:W-:Y:S01]  /*4b90*/  @!UP2 UIMAD UR13, UR6, UR10, UR13 ;  /* 0x0000000a060da2a4 */ /* 0x000fe2000f8e020d */
[----:B------:R-:W-:Y:S11]  /*4ba0*/  BRA.U UP3, `(.L_x_81) ;  /* 0x0000000103107547 */ /* 0x000ff6000b800000 */
[----:B------:R-:W-:Y:S04]  /*4bb0*/  MOV R6, UR40 ;  /* 0x0000002800067c02 */ /* 0x000fe80008000f00 */
[----:B------:R-:W-:Y:S04]  /*4bc0*/  SHF.L.U32 R6, R6, 0x1f, RZ ;  /* 0x0000001f06067819 */ /* 0x000fe800000006ff */
[----:B------:R-:W3:Y:S02]  /*4bd0*/  SYNCS.PHASECHK.TRANS64.TRYWAIT P2, [UR21+0x88], R6 ;  /* 0x00008806ff0075a7 */ /* 0x000ee40008041115 */
[----:B---3--:R-:W-:Y:S05]  /*4be0*/  @!P2 BRA `(.L_x_82) ;  /* 0x000000440068a947 */ /* 0x008fea0003800000 */
.L_x_81:
[----:B------:R-:W-:Y:S05]  /*4bf0*/  @!P1 BRA `(.L_x_83) ;  /* 0x0000000000309947 */ /* 0x000fea0003800000 */
[----:B------:R-:W-:Y:S01]  /*4c00*/  ISETP.NE.U32.AND P1, PT, R2, RZ, PT ;  /* 0x000000ff0200720c */ /* 0x000fe20003f25070 */
[----:B------:R-:W3:Y:S01]  /*4c10*/  LDCU.64 UR4, c[0x0][0x358] ;  /* 0x00006b00ff0477ac */ /* 0x000ee20008000a00 */
[----:B------:R-:W-:Y:S02]  /*4c20*/  IMAD.MOV.U32 R45, RZ, RZ, 0x1 ;  /* 0x00000001ff2d7424 */ /* 0x000fe400078e00ff */
[----:B------:R-:W-:Y:S11]  /*4c30*/  ISETP.NE.AND.EX P1, PT, R3, RZ, PT, P1 ;  /* 0x000000ff0300720c */ /* 0x000ff60003f25310 */
[----:B------:R-:W-:Y:S02]  /*4c40*/  @!UPT UIADD3 URZ, UPT, UPT, URZ, URZ, URZ ;  /* 0x000000fffffff290 */ /* 0x000fe4000fffe0ff */
[----:B------:R-:W4:Y:S01]  /*4c50*/  @P1 LDC.64 R10, c[0x0][0x888] ;  /* 0x00022200ff0a1b82 */ /* 0x000f220000000a00 */
[----:B-1----:R-:W-:Y:S04]  /*4c60*/  @P1 IMAD R0, R4, UR36, RZ ;  /* 0x0000002404001c24 */ /* 0x002fe8000f8e02ff */
[----:B----4-:R-:W-:Y:S04]  /*4c70*/  @P1 IMAD.WIDE R10, R0, 0x4, R10 ;  /* 0x00000004000a1825 */ /* 0x010fe800078e020a */
[----:B------:R-:W-:Y:S01]  /*4c80*/  HFMA2 R0, -RZ, RZ, 0, 5.9604644775390625e-08 ;  /* 0x00000001ff007431 */ /* 0x000fe200000001ff */
[----:B---3-5:R3:W5:Y:S04]  /*4c90*/  @P1 LDG.E R27, desc[UR4][R10.64] ;  /* 0x000000040a1b1981 */ /* 0x028768000c1e1900 */
[----:B------:R-:W-:Y:S01]  /*4ca0*/  @!P1 PRMT R45, R0, 0x7610, R45 ;  /* 0x00007610002d9816 */ /* 0x000fe2000000002d */
[----:B---3--:R-:W4:Y:S06]  /*4cb0*/  @!P1 LDC R27, c[0x0][0x880] ;  /* 0x00022000ff1b9b82 */ /* 0x008f2c0000000800 */
.L_x_83:
[----:B----45:R-:W-:Y:S01]  /*4cc0*/  @!P0 FSETP.EQ.AND P1, PT, R27, RZ, PT ;  /* 0x000000ff1b00820b */ /* 0x030fe20003f22000 */
[----:B------:R-:W-:Y:S01]  /*4cd0*/  @!UPT UIADD3 URZ, UPT, UPT, URZ, URZ, URZ ;  /* 0x000000fffffff290 */ /* 0x000fe2000fffe0ff */
[----:B------:R-:W-:Y:S11]  /*4ce0*/  @!P0 BRA `(.L_x_84) ;  /* 0x0000000000188947 */ /* 0x000ff60003800000 */
[----:B------:R-:W-:Y:S02]  /*4cf0*/  LOP3.LUT P0, RZ, R45, 0xff, RZ, 0xc0, !PT ;  /* 0x000000ff2dff7812 */ /* 0x000fe4000780c0ff */
[----:B------:R-:W-:Y:S04]  /*4d00*/  ISETP.NE.U32.AND P1, PT, R2, RZ, PT ;  /* 0x000000ff0200720c */ /* 0x000fe80003f25070 */
[----:B------:R-:W-:Y:S04]  /*4d10*/  ISETP.NE.AND.EX P1, PT, R3, RZ, PT, P1 ;  /* 0x000000ff0300720c */ /* 0x000fe80003f25310 */
[----:B------:R-:W-:Y:S03]  /*4d20*/  PLOP3.LUT P1, PT, P1, PT, PT, 0x8, 0x80 ;  /* 0x000000000080781c */ /* 0x000fe60000f2e170 */
[----:B------:R-:W-:Y:S11]  /*4d30*/  @P0 FSETP.EQ.AND P1, PT, R27, RZ, PT ;  /* 0x000000ff1b00020b */ /* 0x000ff60003f22000 */
[----:B------:R-:W-:Y:S02]  /*4d40*/  @!UPT UIADD3 URZ, UPT, UPT, URZ, URZ, URZ ;  /* 0x000000fffffff290 */ /* 0x000fe4000fffe0ff */
.L_x_84:
[----:B------:R-:W3:Y:S01]  /*4d50*/  SYNCS.PHASECHK.TRANS64.TRYWAIT P2, [UR21+0x60], R9 ;  /* 0x00006009ff0075a7 */ /* 0x000ee20008041115 */
[----:B------:R-:W-:Y:S04]  /*4d60*/  ELECT P0, URZ, PT ;  /* 0x0000000000ff782f */ /* 0x000fe80003800000 */
[----:B------:R-:W-:Y:S11]  /*4d70*/  PLOP3.LUT P1, PT, P1, P0, PT, 0xf2, 0x2f ;  /* 0x00000000002f781c */ /* 0x000ff60000f21e72 */
[----:B------:R-:W-:Y:S02]  /*4d80*/  @!UPT UIADD3 URZ, UPT, UPT, URZ, URZ, URZ ;  /* 0x000000fffffff290 */ /* 0x000fe4000fffe0ff */
[----:B------:R-:W-:Y:S05]  /*4d90*/  @!P1 IADD3 R8, P0, PT, R16, 0x580, RZ ;  /* 0x0000058010089810 */ /* 0x000fea0007f1e0ff */
[----:B-1----:R-:W-:Y:S01]  /*4da0*/  @!P1 IMAD.X R6, RZ, RZ, R17, P0 ;  /* 0x000000ffff069224 */ /* 0x002fe200000e0611 */
[----:B---3--:R-:W-:Y:S07]  /*4db0*/  @!P2 BRA `(.L_x_85) ;  /* 0x00000044000ca947 */ /* 0x008fee0003800000 */
.L_x_172:
[----:B------:R-:W-:Y:S01]  /*4dc0*/  @!P1 R2UR UR5, R8 ;  /* 0x00000000080592ca */ /* 0x000fe200000e0000 */
[----:B------:R-:W-:Y:S01]  /*4dd0*/  VOTEU.ALL UP0, P1 ;  /* 0x0000000000ff7886 */ /* 0x000fe20000800000 */
[----:B------:R-:W-:Y:S01]  /*4de0*/  @!P1 R2UR UR4, R6 ;  /* 0x00000000060492ca */ /* 0x000fe200000e0000 */
[----:B-1----:R-:W-:Y:S01]  /*4df0*/  @!P1 IMAD.MOV.U32 R0, RZ, RZ, 0x1000 ;  /* 0x00001000ff009424 */ /* 0x002fe200078e00ff */
[----:B------:R-:W-:Y:S01]  /*4e00*/  UMOV UR8, 0x0 ;  /* 0x0000000000087882 */ /* 0x000fe20000000000 */
[----:B------:R-:W-:Y:S01]  /*4e10*/  UMOV UR9, 0x10000000 ;  /* 0x1000000000097882 */ /* 0x000fe20000000000 */
[----:B------:R-:W-:Y:S01]  /*4e20*/  @!UP0 UIADD3 UR32, UPT, UPT, UR21, 0x200, URZ ;  /* 0x0000020015208890 */ /* 0x000fe2000fffe0ff */
[----:B------:R-:W-:Y:S01]  /*4e30*/  @!P1 IADD3 R8, P0, PT, R16, 0x580, RZ ;  /* 0x0000058010089810 */ /* 0x000fe20007f1e0ff */
[----:B------:R-:W-:Y:S01]  /*4e40*/  VOTEU.ALL UP0, P1 ;  /* 0x0000000000ff7886 */ /* 0x000fe20000800000 */
[----:B------:R-:W-:Y:S03]  /*4e50*/  UPRMT UR6, UR52, 0x654, UR33 ;  /* 0x0000065434067896 */ /* 0x000fe60008000021 */
[----:B------:R-:W-:Y:S02]  /*4e60*/  @!P1 IMAD.X R6, RZ, RZ, R17, P0 ;  /* 0x000000ffff069224 */ /* 0x000fe400000e0611 */
[----:B------:R-:W-:Y:S02]  /*4e70*/  IMAD.U32 R10, RZ, RZ, UR5 ;  /* 0x00000005ff0a7e24 */ /* 0x000fe4000f8e00ff */
[----:B------:R-:W-:Y:S03]  /*4e80*/  IMAD.U32 R11, RZ, RZ, UR4 ;  /* 0x00000004ff0b7e24 */ /* 0x000fe6000f8e00ff */
[----:B------:R-:W-:Y:S02]  /*4e90*/  @!P1 R2UR UR4, R10 ;  /* 0x000000000a0492ca */ /* 0x000fe400000e0000 */
[----:B------:R-:W-:Y:S11]  /*4ea0*/  @!P1 R2UR UR5, R11 ;  /* 0x000000000b0592ca */ /* 0x000ff600000e0000 */
[----:B------:R-:W-:Y:S02]  /*4eb0*/  @!UPT UIADD3 URZ, UPT, UPT, URZ, URZ, URZ ;  /* 0x000000fffffff290 */ /* 0x000fe4000fffe0ff */
[----:B------:R1:W-:Y:S01]  /*4ec0*/  @!UP0 UTMALDG.3D [UR32], [UR4], desc[UR8] ;  /* 0x00000820040085b4 */ /* 0x0003e20008011000 */
[----:B------:R1:W-:Y:S01]  /*4ed0*/  @!P1 SYNCS.ARRIVE.TRANS64.RED.A0TR RZ, [UR21+0x40], R0 ;  /* 0x00004000ffff99a7 */ /* 0x0003e20008300415 */
[----:B------:R-:W-:Y:S01]  /*4ee0*/  SYNCS.ARRIVE.TRANS64.RED.A1T0 RZ, [UR6], RZ ;  /* 0x000000ffffff79a7 */ /* 0x000fe20008100406 */
[----:B------:R-:W3:Y:S02]  /*4ef0*/  SYNCS.PHASECHK.TRANS64.TRYWAIT P2, [UR21+0x68], R9 ;  /* 0x00006809ff0075a7 */ /* 0x000ee40008041115 */
[----:B-1-3--:R-:W-:Y:S05]  /*4f00*/  @!P2 BRA `(.L_x_86) ;  /* 0x0000004000d0a947 */ /* 0x00afea0003800000 */
.L_x_174:
        /* <DEDUP_REMOVED lines=8> */
[----:B------:R-:W-:Y:S01]  /*4f90*/  @!UP0 UIADD3 UR24, UPT, UPT, UR21, 0x1200, URZ ;  /* 0x0000120015188890 */ /* 0x000fe2000fffe0ff */
[----:B------:R-:W-:Y:S01]  /*4fa0*/  VOTEU.ALL UP0, P1 ;  /* 0x0000000000ff7886 */ /* 0x000fe20000800000 */
[----:B------:R-:W-:Y:S01]  /*4fb0*/  UMOV UR27, UR35 ;  /* 0x00000023001b7c82 */ /* 0x000fe20008000000 */
[----:B------:R-:W-:Y:S02]  /*4fc0*/  UMOV UR28, UR36 ;  /* 0x00000024001c7c82 */ /* 0x000fe40008000000 */
[----:B------:R-:W-:Y:S01]  /*4fd0*/  IMAD.U32 R10, RZ, RZ, UR5 ;  /* 0x00000005ff0a7e24 */ /* 0x000fe2000f8e00ff */
[----:B------:R-:W-:Y:S01]  /*4fe0*/  UPRMT UR6, UR52, 0x654, UR25 ;  /* 0x0000065434067896 */ /* 0x000fe20008000019 */
[----:B------:R-:W-:Y:S02]  /*4ff0*/  IMAD.U32 R11, RZ, RZ, UR4 ;  /* 0x00000004ff0b7e24 */ /* 0x000fe4000f8e00ff */
[----:B------:R-:W-:Y:S01]  /*5000*/  @!P1 IMAD.X R6, RZ, RZ, R17, P0 ;  /* 0x000000ffff069224 */ /* 0x000fe200000e0611 */
        /* <DEDUP_REMOVED lines=8> */
.L_x_176:
[----:B------:R-:W-:Y:S01]  /*5090*/  @!P1 R2UR UR5, R8 ;  /* 0x00000000080592ca */ /* 0x000fe200000e0000 */
[----:B------:R-:W-:Y:S01]  /*50a0*/  VOTEU.ALL UP0, P1 ;  /* 0x0000000000ff7886 */ /* 0x000fe20000800000 */
[----:B------:R-:W-:Y:S01]  /*50b0*/  @!P1 R2UR UR4, R6 ;  /* 0x00000000060492ca */ /* 0x000fe200000e0000 */
[----:B-1----:R-:W-:Y:S01]  /*50c0*/  @!P1 IMAD.MOV.U32 R0, RZ, RZ, 0x1000 ;  /* 0x00001000ff009424 */ /* 0x002fe200078e00ff */
[----:B------:R-:W-:Y:S01]  /*50d0*/  UMOV UR8, 0x0 ;  /* 0x0000000000087882 */ /* 0x000fe20000000000 */
[----:B------:R-:W-:Y:S01]  /*50e0*/  UMOV UR9, 0x10000000 ;  /* 0x1000000000097882 */ /* 0x000fe20000000000 */
[----:B------:R-:W-:Y:S01]  /*50f0*/  @!UP0 UIADD3 UR18, UPT, UPT, UR34, 0x40, URZ ;  /* 0x0000004022128890 */ /* 0x000fe2000fffe0ff */
[----:B------:R-:W-:Y:S01]  /*5100*/  VIADD R14, R14, 0x1 ;  /* 0x000000010e0e7836 */ /* 0x000fe20000000000 */
[----:B------:R-:W-:Y:S01]  /*5110*/  @!UP0 UIADD3 UR16, UPT, UPT, UR21, 0x2200, URZ ;  /* 0x0000220015108890 */ /* 0x000fe2000fffe0ff */
[----:B------:R-:W-:Y:S01]  /*5120*/  VOTEU.ALL UP0, P1 ;  /* 0x0000000000ff7886 */ /* 0x000fe20000800000 */
[----:B------:R-:W-:Y:S01]  /*5130*/  UMOV UR19, UR35 ;  /* 0x0000002300137c82 */ /* 0x000fe20008000000 */
[----:B------:R-:W-:Y:S02]  /*5140*/  UMOV UR20, UR36 ;  /* 0x0000002400147c82 */ /* 0x000fe40008000000 */
[----:B------:R-:W-:Y:S01]  /*5150*/  IMAD.U32 R10, RZ, RZ, UR5 ;  /* 0x00000005ff0a7e24 */ /* 0x000fe2000f8e00ff */
[----:B------:R-:W-:Y:S01]  /*5160*/  UPRMT UR6, UR52, 0x654, UR17 ;  /* 0x0000065434067896 */ /* 0x000fe20008000011 */
        /* <DEDUP_REMOVED lines=9> */
.L_x_178:
[----:B------:R-:W-:Y:S01]  /*5200*/  @!P1 IADD3 R6, P0, PT, R16, 0x580, RZ ;  /* 0x0000058010069810 */ /* 0x000fe20007f1e0ff */
[----:B------:R-:W-:Y:S01]  /*5210*/  VOTEU.ALL UP0, P1 ;  /* 0x0000000000ff7886 */ /* 0x000fe20000800000 */
[----:B------:R-:W-:Y:S01]  /*5220*/  UMOV UR6, 0x0 ;  /* 0x0000000000067882 */ /* 0x000fe20000000000 */
[----:B------:R-:W-:Y:S01]  /*5230*/  UMOV UR7, 0x10000000 ;  /* 0x1000000000077882 */ /* 0x000fe20000000000 */
[----:B------:R-:W-:Y:S01]  /*5240*/  @!P1 R2UR UR5, R6 ;  /* 0x00000000060592ca */ /* 0x000fe200000e0000 */
[----:B-1----:R-:W-:Y:S01]  /*5250*/  @!P1 IMAD.X R0, RZ, RZ, R17, P0 ;  /* 0x000000ffff009224 */ /* 0x002fe200000e0611 */
[----:B------:R-:W-:Y:S01]  /*5260*/  @!UP0 UIADD3 UR10, UPT, UPT, UR34, 0x60, URZ ;  /* 0x00000060220a8890 */ /* 0x000fe2000fffe0ff */
[----:B------:R-:W-:Y:S01]  /*5270*/  R2UR UR16, R47 ;  /* 0x000000002f1072ca */ /* 0x000fe200000e0000 */
[----:B------:R-:W-:Y:S01]  /*5280*/  @!UP0 UIADD3 UR8, UPT, UPT, UR21, 0x3200, URZ ;  /* 0x0000320015088890 */ /* 0x000fe2000fffe0ff */
[----:B------:R-:W-:Y:S01]  /*5290*/  ISETP.NE.AND P0, PT, R14, 0x2, PT ;  /* 0x000000020e00780c */ /* 0x000fe20003f05270 */
[----:B------:R-:W-:Y:S01]  /*52a0*/  @!UP0 UIADD3 UR9, UPT, UPT, UR21, 0x58, URZ ;  /* 0x0000005815098890 */ /* 0x000fe2000fffe0ff */
[----:B------:R-:W-:Y:S01]  /*52b0*/  @!P1 R2UR UR4, R0 ;  /* 0x00000000000492ca */ /* 0x000fe200000e0000 */
[----:B------:R-:W-:Y:S01]  /*52c0*/  VOTEU.ALL UP0, P1 ;  /* 0x0000000000ff7886 */ /* 0x000fe20000800000 */
[----:B------:R-:W-:Y:S01]  /*52d0*/  UMOV UR11, UR35 ;  /* 0x00000023000b7c82 */ /* 0x000fe20008000000 */
[----:B------:R-:W-:Y:S01]  /*52e0*/  UMOV UR12, UR36 ;  /* 0x00000024000c7c82 */ /* 0x000fe20008000000 */
[----:B------:R-:W-:Y:S01]  /*52f0*/  SEL R0, RZ, 0x1, P0 ;  /* 0x00000001ff007807 */ /* 0x000fe20000000000 */
[----:B------:R-:W-:Y:S01]  /*5300*/  UPLOP3.LUT UP3, UPT, UPT, UPT, UPT, 0x80, 0x8 ;  /* 0x000000000008789c */ /* 0x000fe20003f6f070 */
[----:B------:R-:W-:Y:S01]  /*5310*/  IMAD.U32 R8, RZ, RZ, UR5 ;  /* 0x00000005ff087e24 */ /* 0x000fe2000f8e00ff */
[----:B------:R-:W-:Y:S01]  /*5320*/  LOP3.LUT R15, R15, 0x1, RZ, 0x3c, !PT ;  /* 0x000000010f0f7812 */ /* 0x000fe200078e3cff */
[----:B------:R-:W-:Y:S01]  /*5330*/  UMOV UR36, UR29 ;  /* 0x0000001d00247c82 */ /* 0x000fe20008000000 */
[----:B------:R-:W-:Y:S01]  /*5340*/  LOP3.LUT R13, R13, R0, RZ, 0x3c, !PT ;  /* 0x000000000d0d7212 */ /* 0x000fe200078e3cff */
[----:B------:R-:W-:Y:S01]  /*5350*/  UIADD3 UR20, UPT, UPT, UR13, UR16, URZ ;  /* 0x000000100d147290 */ /* 0x000fe2000fffe0ff */
[----:B------:R-:W-:Y:S01]  /*5360*/  SEL R14, R14, RZ, P0 ;  /* 0x000000ff0e0e7207 */ /* 0x000fe20000000000 */
[----:B------:R-:W-:Y:S01]  /*5370*/  UIADD3 UR16, UPT, UPT, UR14, UR63, URZ ;  /* 0x0000003f0e107290 */ /* 0x000fe2000fffe0ff */
[----:B------:R-:W-:Y:S01]  /*5380*/  IMAD.U32 R9, RZ, RZ, UR4 ;  /* 0x00000004ff097e24 */ /* 0x000fe2000f8e00ff */
[----:B------:R-:W-:Y:S04]  /*5390*/  @!P1 R2UR UR4, R8 ;  /* 0x00000000080492ca */ /* 0x000fe800000e0000 */
[----:B------:R-:W-:Y:S11]  /*53a0*/  @!P1 R2UR UR5, R9 ;  /* 0x00000000090592ca */ /* 0x000ff600000e0000 */
[----:B------:R-:W-:Y:S02]  /*53b0*/  @!UPT UIADD3 URZ, UPT, UPT, URZ, URZ, URZ ;  /* 0x000000fffffff290 */ /* 0x000fe4000fffe0ff */
[----:B------:R3:W-:Y:S01]  /*53c0*/  @!UP0 UTMALDG.3D [UR8], [UR4], desc[UR6] ;  /* 0x00000608040085b4 */ /* 0x0007e20008011000 */
[----:B------:R3:W-:Y:S01]  /*53d0*/  @!P1 SYNCS.ARRIVE.TRANS64.RED.A0TR RZ, [UR21+0x58], R7 ;  /* 0x00005807ffff99a7 */ /* 0x0007e20008300415 */
[----:B------:R-:W-:Y:S01]  /*53e0*/  SYNCS.ARRIVE.TRANS64.RED.A1T0 RZ, [UR37], RZ ;  /* 0x000000ffffff79a7 */ /* 0x000fe20008100425 */
[----:B------:R-:W-:Y:S05]  /*53f0*/  BRA.U UP1, `(.L_x_89) ;  /* 0xfffffff101687547 */ /* 0x000fea000b83ffff */
[----:B------:R-:W-:-:S04]  /*5400*/  SHF.L.U32 R2, R15, 0x1f, RZ ;  /* 0x0000001f0f027819 */ /* 0x000fc800000006ff */
[----:B------:R-:W1:Y:S02]  /*5410*/  SYNCS.PHASECHK.TRANS64.TRYWAIT P0, [UR21+0x60], R2 ;  /* 0x00006002ff0075a7 */ /* 0x000e640008001115 */
[----:B-1----:R-:W-:Y:S05]  /*5420*/  @!P0 BRA `(.L_x_90) ;  /* 0x0000003c00d08947 */ /* 0x002fea0003800000 */
.L_x_180:
[----:B------:R-:W4:Y:S02]  /*5430*/  SYNCS.PHASECHK.TRANS64.TRYWAIT P0, [UR21+0x68], R2 ;  /* 0x00006802ff0075a7 */ /* 0x000f240008001115 */
[----:B----4-:R-:W-:Y:S05]  /*5440*/  @!P0 BRA `(.L_x_91) ;  /* 0x0000003c00e08947 */ /* 0x010fea0003800000 */
.L_x_182:
[----:B------:R-:W4:Y:S02]  /*5450*/  SYNCS.PHASECHK.TRANS64.TRYWAIT P0, [UR21+0x70], R2 ;  /* 0x00007002ff0075a7 */ /* 0x000f240008001115 */
[----:B----4-:R-:W-:Y:S05]  /*5460*/  @!P0 BRA `(.L_x_92) ;  /* 0x0000003c00f08947 */ /* 0x010fea0003800000 */
.L_x_184:
[----:B-1----:R-:W-:-:S07]  /*5470*/  MOV R0, UR21 ;  /* 0x0000001500007c02 */ /* 0x002fce0008000f00 */
.L_x_93:
[----:B-1----:R-:W-:-:S04]  /*5480*/  SHF.L.U32 R2, R15, 0x1f, RZ ;  /* 0x0000001f0f027819 */ /* 0x002fc800000006ff */
[----:B------:R1:W4:Y:S03]  /*5490*/  SYNCS.PHASECHK.TRANS64.TRYWAIT P0, [R0+URZ+0x78], R2 ;  /* 0x00007802000075a7 */ /* 0x00032600080011ff */
[----:B----4-:R-:W-:Y:S05]  /*54a0*/  @!P0 NANOSLEEP.SYNCS 0x989680 ;  /* 0x009896800000895d */ /* 0x010fea0003900000 */
[----:B------:R-:W4:Y:S02]  /*54b0*/  @!P0 SYNCS.PHASECHK.TRANS64 P0, [R0+URZ+0x78], R2 ;  /* 0x00007802000085a7 */ /* 0x000f2400080010ff */
[----:B--234-:R-:W-:Y:S05]  /*54c0*/  @P0 EXIT ;  /* 0x000000000000094d */ /* 0x01cfea0003800000 */
[----:B------:R-:W-:Y:S05]  /*54d0*/  BRA `(.L_x_93) ;  /* 0xfffffffc00e87947 */ /* 0x000fea000383ffff */
.L_x_78:
[----:B------:R-:W-:-:S06]  /*54e0*/  UISETP.GE.AND UP0, UPT, UR17, 0x4, UPT ;  /* 0x000000041100788c */ /* 0x000fcc000bf06270 */
[----:B------:R-:W-:-:S13]  /*54f0*/  PLOP3.LUT P0, PT, PT, PT, UP0, 0x80, 0x8 ;  /* 0x000000000008781c */ /* 0x000fda0003f0f008 */
[----:B-1----:R-:W-:Y:S05]  /*5500*/  @!P0 EXIT ;  /* 0x000000000000894d */ /* 0x002fea0003800000 */
[----:B------:R-:W-:Y:S01]  /*5510*/  BAR.SYNC.DEFER_BLOCKING 0x6, 0xa0 ;  /* 0x0182800000007b1d */ /* 0x000fe20000010000 */
[C---:B------:R-:W-:Y:S01]  /*5520*/  IMAD.SHL.U32 R3, R56.reuse, 0x20, RZ ;  /* 0x0000002038037824 */ /* 0x040fe200078e00ff */
[C---:B------:R-:W-:Y:S01]  /*5530*/  LOP3.LUT P0, RZ, R56.reuse, 0x4, RZ, 0xc0, !PT ;  /* 0x0000000438ff7812 */ /* 0x040fe2000780c0ff */
[C---:B------:R-:W-:Y:S01]  /*5540*/  IMAD.SHL.U32 R2, R56.reuse, 0x10, RZ ;  /* 0x0000001038027824 */ /* 0x040fe200078e00ff */
[----:B------:R-:W-:Y:S01]  /*5550*/  CS2R R52, SRZ ;  /* 0x0000000000347805 */ /* 0x000fe2000001ff00 */
[C---:B------:R-:W-:Y:S01]  /*5560*/  IMAD.SHL.U32 R44, R56.reuse, 0x4, RZ ;  /* 0x00000004382c7824 */ /* 0x040fe200078e00ff */
[----:B------:R-:W-:Y:S01]  /*5570*/  UMOV UR44, 0x400 ;  /* 0x00000400002c7882 */ /* 0x000fe20000000000 */
[----:B------:R-:W1:Y:S01]  /*5580*/  LDCU.64 UR4, c[0x0][0x890] ;  /* 0x00011200ff0477ac */ /* 0x000e620008000a00 */
[----:B------:R-:W2:Y:S01]  /*5590*/  LDC.64 R42, c[0x0][0x8b0] ;  /* 0x00022c00ff2a7b82 */ /* 0x000ea20000000a00 */
[----:B------:R-:W-:Y:S01]  /*55a0*/  LOP3.LUT R6, R3, 0xc0, RZ, 0xc0, !PT ;  /* 0x000000c003067812 */ /* 0x000fe200078ec0ff */
[----:B------:R-:W-:Y:S01]  /*55b0*/  IMAD.U32 R23, R56, 0x10000, RZ ;  /* 0x0001000038177824 */ /* 0x000fe200078e00ff */
[----:B------:R-:W-:Y:S01]  /*55c0*/  ULEA UR44, UR52, UR44, 0x18 ;  /* 0x0000002c342c7291 */ /* 0x000fe2000f8ec0ff */
[----:B------:R-:W-:Y:S01]  /*55d0*/  LOP3.LUT R2, R2, 0x600, RZ, 0xc0, !PT ;  /* 0x0000060002027812 */ /* 0x000fe200078ec0ff */
[----:B------:R-:W-:Y:S01]  /*55e0*/  IMAD.MOV.U32 R55, RZ, RZ, 0x20 ;  /* 0x00000020ff377424 */ /* 0x000fe200078e00ff */
[----:B------:R-:W-:Y:S01]  /*55f0*/  LOP3.LUT R44, R6, 0x18, R44, 0xf8, !PT ;  /* 0x00000018062c7812 */ /* 0x000fe200078ef82c */
[----:B------:R-:W-:Y:S01]  /*5600*/  IMAD.MOV.U32 R54, RZ, RZ, 0x1 ;  /* 0x00000001ff367424 */ /* 0x000fe200078e00ff */
[----:B------:R-:W3:Y:S01]  /*5610*/  LDC.64 R40, c[0x0][0x8a8] ;  /* 0x00022a00ff287b82 */ /* 0x000ee20000000a00 */
[----:B------:R-:W-:Y:S01]  /*5620*/  SHF.R.U32.HI R6, RZ, 0x1, R56 ;  /* 0x00000001ff067819 */ /* 0x000fe20000011638 */
[----:B------:R-:W-:Y:S01]  /*5630*/  IMAD.MOV.U32 R22, RZ, RZ, RZ ;  /* 0x000000ffff167224 */ /* 0x000fe200078e00ff */
[--C-:B------:R-:W-:Y:S01]  /*5640*/  LOP3.LUT R2, R2, 0x20, R3.reuse, 0xf8, !PT ;  /* 0x0000002002027812 */ /* 0x100fe200078ef803 */
[----:B------:R-:W-:Y:S01]  /*5650*/  IMAD.MOV.U32 R51, RZ, RZ, RZ ;  /* 0x000000ffff337224 */ /* 0x000fe200078e00ff */
[----:B------:R-:W-:Y:S01]  /*5660*/  LOP3.LUT R23, R23, 0x600000, RZ, 0xc0, !PT ;  /* 0x0060000017177812 */ /* 0x000fe200078ec0ff */
[----:B------:R-:W4:Y:S01]  /*5670*/  LDCU UR60, c[0x0][0x370] ;  /* 0x00006e00ff3c77ac */ /* 0x000f220008000800 */
[----:B------:R-:W-:Y:S01]  /*5680*/  LOP3.LUT R44, R44, 0x8, R6, 0x78, !PT ;  /* 0x000000082c2c7812 */ /* 0x000fe200078e7806 */
[----:B------:R-:W4:Y:S01]  /*5690*/  LDS R0, [UR44+0x140] ;  /* 0x0001402cff007984 */ /* 0x000f220008000800 */
[----:B-1----:R-:W-:Y:S01]  /*56a0*/  IMAD.U32 R58, RZ, RZ, UR4 ;  /* 0x00000004ff3a7e24 */ /* 0x002fe2000f8e00ff */
[----:B------:R-:W-:Y:S01]  /*56b0*/  UIADD3 UR4, UPT, UPT, UR44, 0x200, URZ ;  /* 0x000002002c047890 */ /* 0x000fe2000fffe0ff */
[----:B------:R-:W-:Y:S01]  /*56c0*/  LOP3.LUT R2, R2, 0x100, R3, 0xf8, !PT ;  /* 0x0000010002027812 */ /* 0x000fe200078ef803 */
[----:B------:R-:W-:Y:S01]  /*56d0*/  IMAD.U32 R57, RZ, RZ, UR5 ;  /* 0x00000005ff397e24 */ /* 0x000fe2000f8e00ff */
[----:B------:R-:W-:Y:S01]  /*56e0*/  LOP3.LUT R56, R56, 0x60, RZ, 0xc0, !PT ;  /* 0x0000006038387812 */ /* 0x000fe200078ec0ff */
[----:B------:R-:W1:Y:S01]  /*56f0*/  LDCU UR43, c[0x0][0xb0c] ;  /* 0x00016180ff2b77ac */ /* 0x000e620008000800 */
[----:B------:R-:W-:Y:S01]  /*5700*/  LOP3.LUT R44, R2, R44, RZ, 0xfc, !PT ;  /* 0x0000002c022c7212 */ /* 0x000fe200078efcff */
[----:B------:R-:W-:Y:S01]  /*5710*/  IMAD.U32 R49, RZ, RZ, UR4 ;  /* 0x00000004ff317e24 */ /* 0x000fe2000f8e00ff */
[----:B------:R-:W-:Y:S01]  /*5720*/  SEL R55, R55, 0xffffffe0, !P0 ;  /* 0xffffffe037377807 */ /* 0x000fe20004000000 */
[----:B------:R-:W1:Y:S01]  /*5730*/  LDCU UR39, c[0x0][0xb30] ;  /* 0x00016600ff2777ac */ /* 0x000e620008000800 */
[----:B------:R-:W1:Y:S01]  /*5740*/  LDCU.64 UR54, c[0x0][0x888] ;  /* 0x00011100ff3677ac */ /* 0x000e620008000a00 */
[----:B------:R-:W1:Y:S01]  /*5750*/  LDCU.64 UR40, c[0x0][0xb28] ;  /* 0x00016500ff2877ac */ /* 0x000e620008000a00 */
[----:B------:R-:W1:Y:S01]  /*5760*/  LDCU.128 UR56, c[0x0][0xb10] ;  /* 0x00016200ff3877ac */ /* 0x000e620008000c00 */
[----:B------:R-:W1:Y:S01]  /*5770*/  LDCU UR53, c[0x0][0x374] ;  /* 0x00006e80ff3577ac */ /* 0x000e620008000800 */
[----:B------:R-:W-:Y:S01]  /*5780*/  UMOV UR47, URZ ;  /* 0x000000ff002f7c82 */ /* 0x000fe20008000000 */
[----:B------:R-:W-:Y:S01]  /*5790*/  UMOV UR46, URZ ;  /* 0x000000ff002e7c82 */ /* 0x000fe20008000000 */
[----:B-1234-:R-:W-:-:S07]  /*57a0*/  IMAD.IADD R23, R0, 0x1, R23 ;  /* 0x0000000100177824 */ /* 0x01efce00078e0217 */
.L_x_137:
[C---:B------:R-:W-:Y:S02]  /*57b0*/  LEA R3, R51.reuse, UR44, 0x3 ;  /* 0x0000002c33037c11 */ /* 0x040fe4000f8e18ff */
[----:B------:R-:W-:Y:S02]  /*57c0*/  SHF.L.U32 R0, R52, 0x1f, RZ ;  /* 0x0000001f34007819 */ /* 0x000fe400000006ff */
[----:B-1----:R-:W-:Y:S02]  /*57d0*/  LEA R4, R51, UR44, 0x4 ;  /* 0x0000002c33047c11 */ /* 0x002fe4000f8e20ff */
[----:B------:R-:W1:Y:S02]  /*57e0*/  SYNCS.PHASECHK.TRANS64.TRYWAIT P0, [R3+URZ+0x90], R0 ;  /* 0x00009000030075a7 */ /* 0x000e6400080011ff */
[----:B-12---:R-:W-:Y:S05]  /*57f0*/  @!P0 BRA `(.L_x_94) ;  /* 0x0000003c00248947 */ /* 0x006fea0003800000 */
.L_x_185:
[----:B------:R-:W2:Y:S01]  /*5800*/  LDS.128 R4, [R4+0x120] ;  /* 0x0001200004047984 */ /* 0x000ea20000000c00 */
[----:B------:R-:W-:Y:S01]  /*5810*/  UISETP.GE.AND UP0, UPT, UR42, 0x1, UPT ;  /* 0x000000012a00788c */ /* 0x000fe2000bf06270 */
[----:B------:R-:W-:Y:S01]  /*5820*/  @!PT LDS RZ, [RZ] ;  /* 0x00000000fffff984 */ /* 0x000fe20000000800 */
[----:B------:R-:W-:Y:S01]  /*5830*/  @!PT LDS RZ, [RZ] ;  /* 0x00000000fffff984 */ /* 0x000fe20000000800 */
[----:B------:R-:W-:Y:S01]  /*5840*/  @!PT LDS RZ, [RZ] ;  /* 0x00000000fffff984 */ /* 0x000fe20000000800 */
[----:B------:R-:W-:Y:S01]  /*5850*/  @!PT LDS RZ, [RZ] ;  /* 0x00000000fffff984 */ /* 0x000fe20000000800 */
[----:B------:R3:W-:Y:S06]  /*5860*/  MEMBAR.ALL.CTA ;  /* 0x0000000000007992 */ /* 0x0007ec0000008000 */
[----:B---3--:R-:W3:Y:S01]  /*5870*/  FENCE.VIEW.ASYNC.S ;  /* 0x00000000000073c6 */ /* 0x008ee20000000000 */
[----:B--2---:R-:W-:Y:S11]  /*5880*/  LOP3.LUT P0, RZ, R6, 0x1, RZ, 0xc0, !PT ;  /* 0x0000000106ff7812 */ /* 0x004ff6000780c0ff */
[----:B------:R-:W-:Y:S02]  /*5890*/  @!UPT UIADD3 URZ, UPT, UPT, URZ, URZ, URZ ;  /* 0x000000fffffff290 */ /* 0x000fe4000fffe0ff */
[----:B---3--:R-:W-:Y:S01]  /*58a0*/  VOTEU.ANY UP1, P0 ;  /* 0x0000000000ff7886 */ /* 0x008fe20000020100 */
[----:B------:R-:W-:Y:S01]  /*58b0*/  PLOP3.LUT P0, PT, PT, PT, UP1, 0x80, 0x8 ;  /* 0x000000000008781c */ /* 0x000fe20003f0f018 */
[----:B------:R-:W-:Y:S11]  /*58c0*/  UP2UR UR62, UPR, URZ, 0x2 ;  /* 0x00000002ff3e7883 */ /* 0x000ff60008000000 */
[----:B------:R-:W-:Y:S01]  /*58d0*/  @!UPT UIADD3 URZ, UPT, UPT, URZ, URZ, URZ ;  /* 0x000000fffffff290 */ /* 0x000fe2000fffe0ff */
[----:B-1----:R-:W-:Y:S02]  /*58e0*/  @P0 SHF.R.U32.HI R0, RZ, 0x10, R5 ;  /* 0x00000010ff000819 */ /* 0x002fe40000011605 */
        /* <DEDUP_REMOVED lines=12> */
[----:B------:R-:W2:Y:S01]  /*59b0*/  LDCU UR12, c[0x0][0xb20] ;  /* 0x00016400ff0c77ac */ /* 0x000ea20008000800 */
[----:B------:R-:W-:Y:S02]  /*59c0*/  UIMAD.WIDE.U32 UR4, UR53, UR59, URZ ;  /* 0x0000003b350472a5 */ /* 0x000fe4000f8e00ff */
[----:B------:R-:W-:Y:S02]  /*59d0*/  UIMAD.WIDE.U32 UR6, UR60, UR56, URZ ;  /* 0x000000383c0672a5 */ /* 0x000fe4000f8e00ff */
[----:B------:R-:W-:Y:S02]  /*59e0*/  UISETP.NE.AND UP0, UPT, UR58, 0x1, UPT ;  /* 0x000000013a00788c */ /* 0x000fe4000bf05270 */
[----:B------:R-:W-:Y:S02]  /*59f0*/  UIMAD.WIDE.U32 UR8, UR37, UR59, URZ ;  /* 0x0000003b250872a5 */ /* 0x000fe4000f8e00ff */
[----:B------:R-:W-:Y:S02]  /*5a00*/  UIMAD.WIDE.U32 UR10, UR38, UR56, URZ ;  /* 0x00000038260a72a5 */ /* 0x000fe4000f8e00ff */
[----:B------:R-:W-:Y:S02]  /*5a10*/  UISETP.NE.AND UP1, UPT, UR43, 0x1, UPT ;  /* 0x000000012b00788c */ /* 0x000fe4000bf25270 */
[----:B------:R-:W-:Y:S01]  /*5a20*/  UISETP.NE.AND UP2, UPT, UR42, 0x1, UPT ;  /* 0x000000012a00788c */ /* 0x000fe2000bf45270 */
[----:B------:R-:W-:Y:S02]  /*5a30*/  UMOV UR4, UR5 ;  /* 0x0000000500047c82 */ /* 0x000fe40008000000 */
[----:B--2---:R-:W-:Y:S03]  /*5a40*/  USHF.R.U32.HI UR5, URZ, UR12, UR4 ;  /* 0x0000000cff057299 */ /* 0x004fe60008011604 */
[----:B------:R-:W-:Y:S02]  /*5a50*/  UMOV UR4, UR7 ;  /* 0x0000000700047c82 */ /* 0x000fe40008000000 */
[----:B------:R-:W-:Y:S02]  /*5a60*/  USHF.R.U32.HI UR7, URZ, UR57, UR4 ;  /* 0x00000039ff077299 */ /* 0x000fe40008011604 */
[----:B------:R-:W-:Y:S02]  /*5a70*/  USEL UR4, UR53, UR5, !UP0 ;  /* 0x0000000535047287 */ /* 0x000fe4000c000000 */
[----:B------:R-:W-:Y:S01]  /*5a80*/  USEL UR7, UR60, UR7, !UP1 ;  /* 0x000000073c077287 */ /* 0x000fe2000c800000 */
[----:B------:R-:W-:Y:S01]  /*5a90*/  UMOV UR5, UR9 ;  /* 0x0000000900057c82 */ /* 0x000fe20008000000 */
[----:B------:R-:W-:Y:S02]  /*5aa0*/  UIMAD.WIDE.U32 UR8, UR4, UR40, URZ ;  /* 0x00000028040872a5 */ /* 0x000fe4000f8e00ff */
[----:B------:R-:W-:Y:S03]  /*5ab0*/  USHF.R.U32.HI UR6, URZ, UR12, UR5 ;  /* 0x0000000cff067299 */ /* 0x000fe60008011605 */
[----:B------:R-:W-:Y:S01]  /*5ac0*/  UMOV UR5, UR11 ;  /* 0x0000000b00057c82 */ /* 0x000fe20008000000 */
[----:B------:R-:W-:Y:S02]  /*5ad0*/  UIMAD.WIDE.U32 UR10, UR7, UR40, URZ ;  /* 0x00000028070a72a5 */ /* 0x000fe4000f8e00ff */
[----:B------:R-:W-:Y:S02]  /*5ae0*/  USHF.R.U32.HI UR12, URZ, UR57, UR5 ;  /* 0x00000039ff0c7299 */ /* 0x000fe40008011605 */
[----:B------:R-:W-:Y:S01]  /*5af0*/  USEL UR6, UR37, UR6, !UP0 ;  /* 0x0000000625067287 */ /* 0x000fe2000c000000 */
[----:B------:R-:W-:Y:S02]  /*5b00*/  UMOV UR5, UR9 ;  /* 0x0000000900057c82 */ /* 0x000fe40008000000 */
[----:B------:R-:W-:Y:S01]  /*5b10*/  UMOV UR10, UR11 ;  /* 0x0000000b000a7c82 */ /* 0x000fe20008000000 */
[----:B------:R-:W-:Y:S02]  /*5b20*/  @UP2 USHF.R.U32.HI UR4, URZ, UR41, UR5 ;  /* 0x00000029ff042299 */ /* 0x000fe40008011605 */
[----:B------:R-:W-:Y:S02]  /*5b30*/  @UP2 USHF.R.U32.HI UR7, URZ, UR41, UR10 ;  /* 0x00000029ff072299 */ /* 0x000fe4000801160a */
[----:B------:R-:W-:Y:S02]  /*5b40*/  UIMAD UR4, UR42, UR4, URZ ;  /* 0x000000042a0472a4 */ /* 0x000fe4000f8e02ff */
        /* <DEDUP_REMOVED lines=8> */
[----:B------:R-:W-:Y:S02]  /*5bd0*/  USEL UR11, UR6, UR4, !UP2 ;  /* 0x00000004060b7287 */ /* 0x000fe4000d000000 */
[----:B------:R-:W-:Y:S02]  /*5be0*/  UIADD3 UR8, UPT, UPT, -UR5, URZ, URZ ;  /* 0x000000ff05087290 */ /* 0x000fe4000fffe1ff */
[----:B------:R-:W-:Y:S01]  /*5bf0*/  UIADD3 UR10, UPT, UPT, -UR11, URZ, URZ ;  /* 0x000000ff0b0a7290 */ /* 0x000fe2000fffe1ff */
[----:B------:R-:W-:Y:S01]  /*5c00*/  @!UP0 UMOV UR4, UR9 ;  /* 0x0000000900048c82 */ /* 0x000fe20008000000 */
[----:B------:R-:W-:Y:S02]  /*5c10*/  UIADD3 UR9, UPT, UPT, -UR6, URZ, URZ ;  /* 0x000000ff06097290 */ /* 0x000fe4000fffe1ff */
[----:B------:R-:W-:Y:S02]  /*5c20*/  @!UP0 USHF.R.U32.HI UR4, URZ, UR41, UR4 ;  /* 0x00000029ff048299 */ /* 0x000fe40008011604 */
[----:B------:R-:W-:Y:S02]  /*5c30*/  UIMAD UR10, UR42, UR10, UR6 ;  /* 0x0000000a2a0a72a4 */ /* 0x000fe4000f8e0206 */
[----:B------:R-:W-:Y:S04]  /*5c40*/  @!UP0 USEL UR4, UR5, UR4, !UP2 ;  /* 0x0000000405048287 */ /* 0x000fe8000d000000 */
[----:B------:R-:W-:Y:S02]  /*5c50*/  @!UP0 UIMAD UR10, UR7, UR10, UR4 ;  /* 0x0000000a070a82a4 */ /* 0x000fe4000f8e0204 */
[----:B------:R-:W-:Y:S02]  /*5c60*/  @!UP0 UIADD3 UR11, UPT, UPT, UR11, -UR4, URZ ;  /* 0x800000040b0b8290 */ /* 0x000fe4000fffe0ff */
[----:B------:R-:W-:Y:S02]  /*5c70*/  UIMAD UR7, UR43, UR8, UR38 ;  /* 0x000000082b0772a4 */ /* 0x000fe4000f8e0226 */
[----:B------:R-:W-:Y:S02]  /*5c80*/  @!UP0 UIMAD UR6, UR11, UR42, UR5 ;  /* 0x0000002a0b0682a4 */ /* 0x000fe4000f8e0205 */
[----:B------:R-:W-:Y:S01]  /*5c90*/  UIMAD UR4, UR58, UR9, UR37 ;  /* 0x000000093a0472a4 */ /* 0x000fe2000f8e0225 */
[----:B------:R-:W-:Y:S02]  /*5ca0*/  @!UP0 UMOV UR5, UR10 ;  /* 0x0000000a00058c82 */ /* 0x000fe40008000000 */
[----:B------:R-:W-:Y:S02]  /*5cb0*/  UIMAD UR38, UR5, UR43, UR7 ;  /* 0x0000002b052672a4 */ /* 0x000fe4000f8e0207 */
[----:B------:R-:W-:Y:S11]  /*5cc0*/  UIMAD UR37, UR6, UR58, UR4 ;  /* 0x0000003a062572a4 */ /* 0x000ff6000f8e0204 */
[----:B------:R-:W-:Y:S01]  /*5cd0*/  @!UPT UIADD3 URZ, UPT, UPT, URZ, URZ, URZ ;  /* 0x000000fffffff290 */ /* 0x000fe2000fffe0ff */
.L_x_95:
[----:B------:R-:W-:Y:S01]  /*5ce0*/  UISETP.NE.AND UP0, UPT, UR39, 0x1, UPT ;  /* 0x000000012700788c */ /* 0x000fe2000bf05270 */
[----:B------:R-:W-:Y:S01]  /*5cf0*/  LOP3.LUT P0, RZ, R49, 0x1b0, RZ, 0xc0, !PT ;  /* 0x000001b031ff7812 */ /* 0x000fe2000780c0ff */
[----:B------:R-:W-:Y:S01]  /*5d00*/  USHF.L.U32 UR50, UR16, 0x6, URZ ;  /* 0x0000000610327899 */ /* 0x000fe200080006ff */
[----:B------:R-:W-:Y:S01]  /*5d10*/  BSSY.RECONVERGENT B6, `(.L_x_96) ;  /* 0x0000034000067945 */ /* 0x000fe20003800200 */
[----:B------:R-:W-:Y:S01]  /*5d20*/  USHF.L.U32 UR49, UR20, 0x7, URZ ;  /* 0x0000000714317899 */ /* 0x000fe200080006ff */
[----:B------:R-:W-:Y:S06]  /*5d30*/  IADD3 R51, PT, PT, R51, 0x1, RZ ;  /* 0x0000000133337810 */ /* 0x000fec0007ffe0ff */
[----:B------:R-:W2:Y:S01]  /*5d40*/  @!UP0 LDCU.128 UR12, c[0x0][0xb10] ;  /* 0x00016200ff0c87ac */ /* 0x000ea20008000c00 */
[----:B------:R-:W3:Y:S01]  /*5d50*/  @!UP0 LDCU UR5, c[0x0][0xb0c] ;  /* 0x00016180ff0587ac */ /* 0x000ee20008000800 */
[----:B------:R-:W4:Y:S01]  /*5d60*/  @!UP0 LDCU UR10, c[0x0][0xb20] ;  /* 0x00016400ff0a87ac */ /* 0x000f220008000800 */
[----:B--2---:R-:W-:Y:S02]  /*5d70*/  UIMAD.WIDE.U32 UR8, UR38, UR12, URZ ;  /* 0x0000000c260872a5 */ /* 0x004fe4000f8e00ff */
[----:B------:R-:W-:Y:S02]  /*5d80*/  UIMAD.WIDE.U32 UR6, UR37, UR15, URZ ;  /* 0x0000000f250672a5 */ /* 0x000fe4000f8e00ff */
[----:B------:R-:W-:Y:S03]  /*5d90*/  @!UP0 UISETP.NE.AND UP1, UPT, UR14, 0x1, UPT ;  /* 0x000000010e00888c */ /* 0x000fe6000bf25270 */
[----:B------:R-:W-:Y:S01]  /*5da0*/  @!UP0 UMOV UR4, UR9 ;  /* 0x0000000900048c82 */ /* 0x000fe20008000000 */
[----:B---3--:R-:W-:Y:S02]  /*5db0*/  @!UP0 UISETP.NE.AND UP2, UPT, UR5, 0x1, UPT ;  /* 0x000000010500888c */ /* 0x008fe4000bf45270 */
[----:B------:R-:W-:Y:S01]  /*5dc0*/  @!UP0 USHF.R.U32.HI UR4, URZ, UR13, UR4 ;  /* 0x0000000dff048299 */ /* 0x000fe20008011604 */
[----:B------:R-:W-:Y:S02]  /*5dd0*/  @!UP0 UMOV UR6, UR7 ;  /* 0x0000000700068c82 */ /* 0x000fe40008000000 */
[----:B----4-:R-:W-:Y:S02]  /*5de0*/  @!UP0 USHF.R.U32.HI UR6, URZ, UR10, UR6 ;  /* 0x0000000aff068299 */ /* 0x010fe40008011606 */
[----:B------:R-:W-:Y:S02]  /*5df0*/  @!UP0 USEL UR7, UR38, UR4, !UP2 ;  /* 0x0000000426078287 */ /* 0x000fe4000d000000 */
[----:B------:R-:W-:Y:S04]  /*5e00*/  @!UP0 USEL UR6, UR37, UR6, !UP1 ;  /* 0x0000000625068287 */ /* 0x000fe8000c800000 */
[----:B------:R-:W-:Y:S02]  /*5e10*/  @!UP0 UIADD3 UR4, UPT, UPT, -UR7, UR6, URZ ;  /* 0x0000000607048290 */ /* 0x000fe4000fffe1ff */
[----:B------:R-:W-:Y:S02]  /*5e20*/  @!UP0 UIADD3 UR6, UPT, UPT, UR7, -UR6, URZ ;  /* 0x8000000607068290 */ /* 0x000fe4000fffe0ff */
[----:B------:R-:W-:Y:S02]  /*5e30*/  @!UP0 UIMAD UR38, UR4, UR5, UR38 ;  /* 0x00000005042682a4 */ /* 0x000fe4000f8e0226 */
[----:B------:R-:W-:Y:S01]  /*5e40*/  @!UP0 UIMAD UR37, UR6, UR14, UR37 ;  /* 0x0000000e062582a4 */ /* 0x000fe2000f8e0225 */
[----:B------:R-:W-:Y:S11]  /*5e50*/  @!P0 BRA `(.L_x_97) ;  /* 0x00000000007c8947 */ /* 0x000ff60003800000 */
[----:B------:R-:W2:Y:S01]  /*5e60*/  LDCU.64 UR8, c[0x4][0x80] ;  /* 0x01001000ff0877ac */ /* 0x000ea20008000a00 */
[----:B------:R-:W-:Y:S01]  /*5e70*/  MOV R2, 0x0 ;  /* 0x0000000000027802 */ /* 0x000fe20000000f00 */
[----:B------:R-:W-:Y:S02]  /*5e80*/  HFMA2 R12, -RZ, RZ, 0, 5.9604644775390625e-08 ;  /* 0x00000001ff0c7431 */ /* 0x000fe400000001ff */
[----:B------:R-:W-:Y:S01]  /*5e90*/  IMAD.MOV.U32 R8, RZ, RZ, 0x70 ;  /* 0x00000070ff087424 */ /* 0x000fe200078e00ff */
[----:B------:R3:W4:Y:S01]  /*5ea0*/  LDC.64 R14, c[0x4][R2] ;  /* 0x01000000020e7b82 */ /* 0x0007220000000a00 */
[----:B------:R-:W1:Y:S01]  /*5eb0*/  LDCU.64 UR6, c[0x4][0x88] ;  /* 0x01001100ff0677ac */ /* 0x000e620008000a00 */
[----:B------:R-:W-:Y:S01]  /*5ec0*/  IMAD.MOV.U32 R13, RZ, RZ, RZ ;  /* 0x000000ffff0d7224 */ /* 0x000fe200078e00ff */
[----:B------:R-:W1:Y:S01]  /*5ed0*/  LDCU.64 UR4, c[0x4][0x8] ;  /* 0x01000100ff0477ac */ /* 0x000e620008000a00 */
[----:B--2---:R-:W-:Y:S01]  /*5ee0*/  MOV R5, UR9 ;  /* 0x0000000900057c02 */ /* 0x004fe20008000f00 */
[----:B------:R-:W-:Y:S01]  /*5ef0*/  IMAD.U32 R4, RZ, RZ, UR8 ;  /* 0x00000008ff047e24 */ /* 0x000fe2000f8e00ff */
[----:B-1----:R-:W-:Y:S01]  /*5f00*/  MOV R7, UR7 ;  /* 0x0000000700077c02 */ /* 0x002fe20008000f00 */
[----:B------:R-:W-:Y:S01]  /*5f10*/  IMAD.U32 R6, RZ, RZ, UR6 ;  /* 0x00000006ff067e24 */ /* 0x000fe2000f8e00ff */
[----:B------:R-:W-:Y:S01]  /*5f20*/  MOV R11, UR5 ;  /* 0x00000005000b7c02 */ /* 0x000fe20008000f00 */
[----:B------:R-:W-:Y:S02]  /*5f30*/  IMAD.U32 R10, RZ, RZ, UR4 ;  /* 0x00000004ff0a7e24 */ /* 0x000fe4000f8e00ff */
[----:B------:R-:W-:Y:S07]  /*5f40*/  LEPC R20, `(.L_x_98) ;  /* 0x000000001014794e */ /* 0x000fee0000000000 */
[----:B---345:R-:W-:Y:S05]  /*5f50*/  CALL.ABS.NOINC R14 ;  /* 0x000000000e007343 */ /* 0x038fea0003c00000 */
.L_x_98:
[----:B------:R-:W1:Y:S01]  /*5f60*/  LDCU.64 UR8, c[0x4][0x80] ;  /* 0x01001000ff0877ac */ /* 0x000e620008000a00 */
[----:B------:R-:W2:Y:S01]  /*5f70*/  LDC.64 R2, c[0x4][R2] ;  /* 0x0100000002027b82 */ /* 0x000ea20000000a00 */
[----:B------:R-:W-:Y:S02]  /*5f80*/  HFMA2 R12, -RZ, RZ, 0, 5.9604644775390625e-08 ;  /* 0x00000001ff0c7431 */ /* 0x000fe400000001ff */
[----:B------:R-:W-:Y:S02]  /*5f90*/  IMAD.MOV.U32 R8, RZ, RZ, 0x70 ;  /* 0x00000070ff087424 */ /* 0x000fe400078e00ff */
[----:B------:R-:W-:Y:S01]  /*5fa0*/  IMAD.MOV.U32 R13, RZ, RZ, RZ ;  /* 0x000000ffff0d7224 */ /* 0x000fe200078e00ff */
[----:B------:R-:W3:Y:S01]  /*5fb0*/  LDCU.64 UR6, c[0x4][0x88] ;  /* 0x01001100ff0677ac */ /* 0x000ee20008000a00 */
[----:B------:R-:W4:Y:S01]  /*5fc0*/  LDCU.64 UR4, c[0x4][0x8] ;  /* 0x01000100ff0477ac */ /* 0x000f220008000a00 */
[----:B-1----:R-:W-:Y:S02]  /*5fd0*/  MOV R4, UR8 ;  /* 0x0000000800047c02 */ /* 0x002fe40008000f00 */
[----:B------:R-:W-:Y:S02]  /*5fe0*/  MOV R5, UR9 ;  /* 0x0000000900057c02 */ /* 0x000fe40008000f00 */
[----:B---3--:R-:W-:Y:S01]  /*5ff0*/  MOV R7, UR7 ;  /* 0x0000000700077c02 */ /* 0x008fe20008000f00 */
[----:B------:R-:W-:Y:S01]  /*6000*/  IMAD.U32 R6, RZ, RZ, UR6 ;  /* 0x00000006ff067e24 */ /* 0x000fe2000f8e00ff */
[----:B----4-:R-:W-:Y:S01]  /*6010*/  MOV R11, UR5 ;  /* 0x00000005000b7c02 */ /* 0x010fe20008000f00 */
[----:B------:R-:W-:Y:S02]  /*6020*/  IMAD.U32 R10, RZ, RZ, UR4 ;  /* 0x00000004ff0a7e24 */ /* 0x000fe4000f8e00ff */
[----:B------:R-:W-:Y:S07]  /*6030*/  LEPC R20, `(.L_x_97) ;  /* 0x000000001014794e */ /* 0x000fee0000000000 */
[----:B--2---:R-:W-:Y:S05]  /*6040*/  CALL.ABS.NOINC R2 ;  /* 0x0000000002007343 */ /* 0x004fea0003c00000 */
.L_x_97:
[----:B------:R-:W-:Y:S05]  /*6050*/  BSYNC.RECONVERGENT B6 ;  /* 0x0000000000067941 */ /* 0x000fea0003800200 */
.L_x_96:
[----:B------:R-:W-:Y:S02]  /*6060*/  R2UR UR6, R48 ;  /* 0x00000000300672ca */ /* 0x000fe400000e0000 */
[----:B------:R-:W-:Y:S02]  /*6070*/  R2UR UR5, R58 ;  /* 0x000000003a0572ca */ /* 0x000fe400000e0000 */
[----:B------:R-:W-:Y:S02]  /*6080*/  R2UR UR4, R57 ;  /* 0x00000000390472ca */ /* 0x000fe400000e0000 */
[----:B------:R-:W-:Y:S02]  /*6090*/  ISETP.NE.U32.AND P4, PT, R42, RZ, PT ;  /* 0x000000ff2a00720c */ /* 0x000fe40003f85070 */
[----:B------:R-:W-:Y:S02]  /*60a0*/  ISETP.NE.U32.AND P2, PT, RZ, UR54, PT ;  /* 0x00000036ff007c0c */ /* 0x000fe4000bf45070 */
[----:B------:R-:W-:Y:S02]  /*60b0*/  ISETP.NE.AND.EX P4, PT, R43, RZ, PT, P4 ;  /* 0x000000ff2b00720c */ /* 0x000fe40003f85340 */
[----:B------:R-:W-:Y:S01]  /*60c0*/  ISETP.NE.AND.EX P2, PT, RZ, UR55, PT, P2 ;  /* 0x00000037ff007c0c */ /* 0x000fe2000bf45320 */
[----:B------:R-:W-:Y:S02]  /*60d0*/  UISETP.NE.AND UP2, UPT, UR6, URZ, UPT ;  /* 0x000000ff0600728c */ /* 0x000fe4000bf45270 */
[----:B------:R-:W-:Y:S04]  /*60e0*/  UISETP.NE.U32.AND UP0, UPT, UR5, URZ, UPT ;  /* 0x000000ff0500728c */ /* 0x000fe8000bf05070 */
[----:B------:R-:W-:Y:S01]  /*60f0*/  UISETP.NE.AND.EX UP1, UPT, UR4, URZ, UPT, UP0 ;  /* 0x000000ff0400728c */ /* 0x000fe2000bf25300 */
[----:B------:R-:W-:Y:S01]  /*6100*/  PLOP3.LUT P1, PT, PT, PT, UP2, 0x80, 0x8 ;  /* 0x000000000008781c */ /* 0x000fe20003f2f028 */
[----:B------:R-:W-:Y:S03]  /*6110*/  UPLOP3.LUT UP0, UPT, UPT, UPT, UPT, 0x40, 0x4 ;  /* 0x000000000004789c */ /* 0x000fe60003f0e870 */
[----:B------:R-:W-:Y:S06]  /*6120*/  @UP2 UPLOP3.LUT UP0, UPT, UPT, UPT, UP1, 0x80, 0x8 ;  /* 0x000000000008289c */ /* 0x000fec0003f0f010 */
[----:B------:R-:W-:Y:S01]  /*6130*/  PLOP3.LUT P0, PT, PT, PT, UP0, 0x80, 0x8 ;  /* 0x000000000008781c */ /* 0x000fe20003f0f008 */
[----:B------:R-:W-:Y:S01]  /*6140*/  @!UPT UIADD3 URZ, UPT, UPT, URZ, URZ, URZ ;  /* 0x000000fffffff290 */ /* 0x000fe2000fffe0ff */
[----:B------:R-:W-:Y:S11]  /*6150*/  BRA.U !UP1, `(.L_x_99) ;  /* 0x0000000109407547 */ /* 0x000ff6000b800000 */
[----:B------:R-:W-:Y:S01]  /*6160*/  UISETP.NE.U32.AND UP0, UPT, UR54, URZ, UPT ;  /* 0x000000ff3600728c */ /* 0x000fe2000bf05070 */
[----:B------:R-:W-:Y:S01]  /*6170*/  R2UR UR6, R58 ;  /* 0x000000003a0672ca */ /* 0x000fe200000e0000 */
[----:B------:R-:W2:Y:S01]  /*6180*/  LDCU.64 UR8, c[0x0][0x358] ;  /* 0x00006b00ff0877ac */ /* 0x000ea20008000a00 */
[----:B------:R-:W-:Y:S02]  /*6190*/  HFMA2 R45, -RZ, RZ, 0, 5.9604644775390625e-08 ;  /* 0x00000001ff2d7431 */ /* 0x000fe400000001ff */
[----:B-1----:R-:W-:Y:S01]  /*61a0*/  IMAD.MOV.U32 R0, RZ, RZ, 0x1 ;  /* 0x00000001ff007424 */ /* 0x002fe200078e00ff */
[----:B------:R-:W-:Y:S06]  /*61b0*/  UISETP.NE.AND.EX UP0, UPT, UR55, URZ, UPT, UP0 ;  /* 0x000000ff3700728c */ /* 0x000fec000bf05300 */
[----:B------:R-:W-:Y:S05]  /*61c0*/  PLOP3.LUT P3, PT, PT, PT, UP0, 0x80, 0x8 ;  /* 0x000000000008781c */ /* 0x000fea0003f6f008 */
[----:B------:R-:W1:Y:S01]  /*61d0*/  @UP0 LDCU.64 UR4, c[0x0][0x888] ;  /* 0x00011100ff0407ac */ /* 0x000e620008000a00 */
[----:B------:R-:W-:Y:S07]  /*61e0*/  @UP0 UIMAD UR6, UR36, UR6, URZ ;  /* 0x00000006240602a4 */ /* 0x000fee000f8e02ff */
[----:B------:R-:W-:Y:S01]  /*61f0*/  @!P3 PRMT R45, R0, 0x7610, R45 ;  /* 0x00007610002db816 */ /* 0x000fe2000000002d */
[----:B-1----:R-:W-:Y:S06]  /*6200*/  @UP0 UIMAD.WIDE UR4, UR6, 0x4, UR4 ;  /* 0x00000004060408a5 */ /* 0x002fec000f8e0204 */
[----:B------:R-:W-:Y:S02]  /*6210*/  IMAD.U32 R2, RZ, RZ, UR4 ;  /* 0x00000004ff027e24 */ /* 0x000fe4000f8e00ff */
[----:B------:R-:W-:Y:S03]  /*6220*/  IMAD.U32 R3, RZ, RZ, UR5 ;  /* 0x00000005ff037e24 */ /* 0x000fe6000f8e00ff */
[----:B------:R-:W1:Y:S02]  /*6230*/  @!UP0 LDCU UR4, c[0x0][0x880] ;  /* 0x00011000ff0487ac */ /* 0x000e640008000800 */
[----:B--2--5:R2:W5:Y:S02]  /*6240*/  @P3 LDG.E R27, desc[UR8][R2.64] ;  /* 0x00000008021b3981 */ /* 0x024564000c1e1900 */
[----:B-12---:R-:W-:Y:S02]  /*6250*/  @!P3 MOV R27, UR4 ;  /* 0x00000004001bbc02 */ /* 0x006fe40008000f00 */
.L_x_99:
[----:B------:R-:W-:Y:S05]  /*6260*/  @!P4 BRA `(.L_x_100) ;  /* 0x000000000024c947 */ /* 0x000fea0003800000 */
[----:B------:R-:W-:Y:S01]  /*6270*/  ISETP.NE.U32.AND P3, PT, R40, RZ, PT ;  /* 0x000000ff2800720c */ /* 0x000fe20003f65070 */
[----:B------:R-:W2:Y:S03]  /*6280*/  LDCU.64 UR4, c[0x0][0x358] ;  /* 0x00006b00ff0477ac */ /* 0x000ea60008000a00 */
[----:B------:R-:W-:Y:S11]  /*6290*/  ISETP.NE.AND.EX P3, PT, R41, RZ, PT, P3 ;  /* 0x000000ff2900720c */ /* 0x000ff60003f65330 */
[----:B------:R-:W-:Y:S02]  /*62a0*/  @!UPT UIADD3 URZ, UPT, UPT, URZ, URZ, URZ ;  /* 0x000000fffffff290 */ /* 0x000fe4000fffe0ff */
[----:B------:R-:W3:Y:S01]  /*62b0*/  @P3 LDC.64 R2, c[0x0][0x8a8] ;  /* 0x00022a00ff023b82 */ /* 0x000ee20000000a00 */
[----:B-1----:R-:W-:Y:S04]  /*62c0*/  @P3 IMAD R0, R42, UR36, RZ ;  /* 0x000000242a003c24 */ /* 0x002fe8000f8e02ff */
[----:B---3--:R-:W-:Y:S05]  /*62d0*/  @P3 IMAD.WIDE R2, R0, 0x4, R2 ;  /* 0x0000000400023825 */ /* 0x008fea00078e0202 */
[----:B--2--5:R2:W5:Y:S02]  /*62e0*/  @P3 LDG.E R24, desc[UR4][R2.64] ;  /* 0x0000000402183981 */ /* 0x024564000c1e1900 */
[----:B--2---:R-:W3:Y:S02]  /*62f0*/  @!P3 LDC R24, c[0x0][0x8a0] ;  /* 0x00022800ff18bb82 */ /* 0x004ee40000000800 */
.L_x_100:
[----:B-----5:R-:W-:Y:S01]  /*6300*/  FSETP.NEU.AND P3, PT, R27, RZ, PT ;  /* 0x000000ff1b00720b */ /* 0x020fe20003f6d000 */
[----:B------:R-:W-:Y:S01]  /*6310*/  IMAD.SHL.U32 R63, R44, 0x2, RZ ;  /* 0x000000022c3f7824 */ /* 0x000fe200078e00ff */
[----:B------:R-:W-:Y:S01]  /*6320*/  SEL R4, RZ, 0xffffffff, P2 ;  /* 0xffffffffff047807 */ /* 0x000fe20001000000 */
[----:B------:R-:W-:Y:S01]  /*6330*/  BSSY B1, `(.L_x_101) ;  /* 0x0000036000017945 */ /* 0x000fe20003800000 */
[----:B------:R-:W-:Y:S01]  /*6340*/  @P1 LOP3.LUT P2, RZ, R45, 0xff, RZ, 0xc0, !PT ;  /* 0x000000ff2dff1812 */ /* 0x000fe2000784c0ff */
[----:B------:R-:W-:Y:S01]  /*6350*/  VIADD R61, R63, UR44 ;  /* 0x0000002c3f3d7c36 */ /* 0x000fe20008000000 */
[----:B-1----:R-:W-:Y:S01]  /*6360*/  @P1 SEL R0, RZ, 0xffffffff, P3 ;  /* 0xffffffffff001807 */ /* 0x002fe20001800000 */
[----:B------:R-:W-:Y:S01]  /*6370*/  IMAD.MOV.U32 R64, RZ, RZ, 0x1 ;  /* 0x00000001ff407424 */ /* 0x000fe200078e00ff */
[----:B------:R-:W-:Y:S01]  /*6380*/  LOP3.LUT R54, R54, 0x1, RZ, 0x3c, !PT ;  /* 0x0000000136367812 */ /* 0x000fe200078e3cff */
[----:B------:R-:W-:Y:S01]  /*6390*/  IMAD.MOV.U32 R62, RZ, RZ, RZ ;  /* 0x000000ffff3e7224 */ /* 0x000fe200078e00ff */
[----:B------:R-:W-:Y:S02]  /*63a0*/  @P0 SEL R0, R4, R0, !P2 ;  /* 0x0000000004000207 */ /* 0x000fe40005000000 */
[----:B------:R-:W-:Y:S02]  /*63b0*/  CS2R R38, SRZ ;  /* 0x0000000000267805 */ /* 0x000fe4000001ff00 */
[----:B------:R-:W-:Y:S02]  /*63c0*/  LEA R26, R22, UR44, 0x3 ;  /* 0x0000002c161a7c11 */ /* 0x000fe4000f8e18ff */
[----:B------:R-:W-:Y:S02]  /*63d0*/  CS2R R36, SRZ ;  /* 0x0000000000247805 */ /* 0x000fe4000001ff00 */
[----:B------:R-:W-:Y:S02]  /*63e0*/  @P1 LOP3.LUT R0, R0, 0x1, RZ, 0xc0, !PT ;  /* 0x0000000100001812 */ /* 0x000fe400078ec0ff */
[----:B------:R-:W-:Y:S02]  /*63f0*/  CS2R R30, SRZ ;  /* 0x00000000001e7805 */ /* 0x000fe4000001ff00 */
[----:B------:R-:W-:Y:S02]  /*6400*/  SHF.L.U32 R2, R53, 0x1f, RZ ;  /* 0x0000001f35027819 */ /* 0x000fe400000006ff */
[----:B------:R-:W-:Y:S02]  /*6410*/  CS2R R28, SRZ ;  /* 0x00000000001c7805 */ /* 0x000fe4000001ff00 */
[----:B------:R-:W-:Y:S01]  /*6420*/  ISETP.NE.U32.OR P5, PT, R0, 0x1, !P1 ;  /* 0x000000010000780c */ /* 0x000fe20004fa5470 */
[----:B------:R-:W-:Y:S01]  /*6430*/  IMAD.IADD R60, R55, 0x1, R61 ;  /* 0x00000001373c7824 */ /* 0x000fe200078e023d */
[----:B------:R-:W-:Y:S02]  /*6440*/  PLOP3.LUT P2, PT, PT, PT, UP1, 0x80, 0x8 ;  /* 0x000000000008781c */ /* 0x000fe40003f4f018 */
[----:B------:R-:W-:Y:S02]  /*6450*/  LEA.HI R25, R22, R22, RZ, 0x1 ;  /* 0x0000001616197211 */ /* 0x000fe400078f08ff */
[----:B------:R-:W-:Y:S02]  /*6460*/  LOP3.LUT P4, R50, R45, 0xff, RZ, 0xc0, !PT ;  /* 0x000000ff2d327812 */ /* 0x000fe4000788c0ff */
[----:B------:R-:W-:Y:S02]  /*6470*/  SEL R3, RZ, 0xffffffff, P3 ;  /* 0xffffffffff037807 */ /* 0x000fe40001800000 */
[----:B------:R-:W-:Y:S03]  /*6480*/  P2R R59, PR, RZ, 0x20 ;  /* 0x00000020ff3b7803 */ /* 0x000fe60000000000 */
[----:B------:R-:W-:Y:S02]  /*6490*/  @P5 SHF.L.U32 R0, R54, 0x1f, RZ ;  /* 0x0000001f36005819 */ /* 0x000fe400000006ff */
[----:B------:R-:W-:Y:S02]  /*64a0*/  @P2 SEL R3, R4, R3, !P4 ;  /* 0x0000000304032207 */ /* 0x000fe40006000000 */
[----:B------:R1:W2:Y:S02]  /*64b0*/  @P5 SYNCS.PHASECHK.TRANS64.TRYWAIT P1, [UR44+0x40], R0 ;  /* 0x00004000ff0055a7 */ /* 0x0002a4000802112c */
[----:B------:R-:W-:Y:S04]  /*64c0*/  LOP3.LUT R3, R3, 0x1, RZ, 0xc0, !PT ;  /* 0x0000000103037812 */ /* 0x000fe800078ec0ff */
[----:B------:R-:W-:Y:S04]  /*64d0*/  ISETP.NE.U32.AND P2, PT, R3, 0x1, PT ;  /* 0x000000010300780c */ /* 0x000fe80003f45070 */
[----:B------:R-:W-:Y:S01]  /*64e0*/  P2R R65, PR, RZ, 0x4 ;  /* 0x00000004ff417803 */ /* 0x000fe20000000000 */
[----:B------:R4:W3:Y:S01]  /*64f0*/  SYNCS.PHASECHK.TRANS64.TRYWAIT P0, [R26+URZ+0xb0], R2 ;  /* 0x0000b0021a0075a7 */ /* 0x0008e200080011ff */
[C---:B-1----:R-:W-:Y:S01]  /*6500*/  IMAD.SHL.U32 R0, R25.reuse, 0x40, RZ ;  /* 0x0000004019007824 */ /* 0x042fe200078e00ff */
[----:B------:R-:W-:Y:S04]  /*6510*/  LOP3.LUT R25, R25, 0xffe, RZ, 0xc0, !PT ;  /* 0x00000ffe19197812 */ /* 0x000fe800078ec0ff */
[----:B------:R-:W-:Y:S01]  /*6520*/  LOP3.LUT R0, R0, 0xffffff80, RZ, 0xc0, !PT ;  /* 0xffffff8000007812 */ /* 0x000fe200078ec0ff */
[----:B------:R-:W-:Y:S04]  /*6530*/  IMAD.IADD R25, R22, 0x1, -R25 ;  /* 0x0000000116197824 */ /* 0x000fe800078e0a19 */
[----:B------:R-:W-:Y:S04]  /*6540*/  IMAD.IADD R0, R23, 0x1, R0 ;  /* 0x0000000117007824 */ /* 0x000fe800078e0200 */
[----:B------:R-:W-:Y:S01]  /*6550*/  IMAD R25, R25, 0x100000, R0 ;  /* 0x0010000019197824 */ /* 0x000fe200078e0200 */
[----:B--2---:R-:W-:Y:S01]  /*6560*/  @P5 SEL R64, RZ, 0x1, !P1 ;  /* 0x00000001ff405807 */ /* 0x004fe20004800000 */
[----:B----4-:R-:W-:Y:S06]  /*6570*/  @!P5 BRA `(.L_x_102) ;  /* 0x000000000044d947 */ /* 0x010fec0003800000 */
[----:B------:R-:W-:Y:S01]  /*6580*/  IMAD.MOV.U32 R38, RZ, RZ, RZ ;  /* 0x000000ffff267224 */ /* 0x000fe200078e00ff */
[----:B------:R-:W-:Y:S01]  /*6590*/  ISETP.NE.AND P1, PT, R64, RZ, PT ;  /* 0x000000ff4000720c */ /* 0x000fe20003f25270 */
[----:B------:R-:W-:Y:S01]  /*65a0*/  BSSY B0, `(.L_x_103) ;  /* 0x0000008000007945 */ /* 0x000fe20003800000 */
[----:B------:R-:W-:Y:S02]  /*65b0*/  CS2R R30, SRZ ;  /* 0x00000000001e7805 */ /* 0x000fe4000001ff00 */
[----:B------:R-:W-:Y:S02]  /*65c0*/  CS2R R28, SRZ ;  /* 0x00000000001c7805 */ /* 0x000fe4000001ff00 */
[----:B------:R-:W-:Y:S07]  /*65d0*/  CS2R R36, SRZ ;  /* 0x0000000000247805 */ /* 0x000fee000001ff00 */
[----:B------:R-:W-:Y:S05]  /*65e0*/  @P1 BRA `(.L_x_104) ;  /* 0x00000000000c1947 */ /* 0x000fea0003800000 */
[----:B------:R-:W-:Y:S04]  /*65f0*/  SHF.L.U32 R3, R54, 0x1f, RZ ;  /* 0x0000001f36037819 */ /* 0x000fe800000006ff */
[----:B------:R-:W1:Y:S02]  /*6600*/  SYNCS.PHASECHK.TRANS64.TRYWAIT P1, [UR44+0x40], R3 ;  /* 0x00004003ff0075a7 */ /* 0x000e64000802112c */
[----:B-1----:R-:W-:Y:S05]  /*6610*/  @!P1 BRA `(.L_x_105) ;  /* 0x0000002c00b09947 */ /* 0x002fea0003800000 */
.L_x_104:
[----:B------:R-:W-:Y:S05]  /*6620*/  BSYNC B0 ;  /* 0x0000000000007941 */ /* 0x000fea0003800000 */
.L_x_103:
[----:B------:R-:W-:Y:S01]  /*6630*/  ISETP.NE.AND P1, PT, R65, RZ, PT ;  /* 0x000000ff4100720c */ /* 0x000fe20003f25270 */
[----:B------:R-:W-:Y:S11]  /*6640*/  HFMA2 R62, -RZ, RZ, 0, 5.9604644775390625e-08 ;  /* 0x00000001ff3e7431 */ /* 0x000ff600000001ff */
[----:B------:R-:W-:Y:S01]  /*6650*/  @!UPT UIADD3 URZ, UPT, UPT, URZ, URZ, URZ ;  /* 0x000000fffffff290 */ /* 0x000fe2000fffe0ff */
[----:B------:R-:W-:Y:S05]  /*6660*/  @P1 WARPSYNC.ALL ;  /* 0x0000000000001948 */ /* 0x000fea0003800000 */
[----:B------:R2:W4:Y:S04]  /*6670*/  @P1 LDSM.16.M88.4 R28, [R63+UR44+0x200] ;  /* 0x0002002c3f1c183b */ /* 0x0005280008000200 */
[----:B------:R2:W1:Y:S02]  /*6680*/  @P1 LDSM.16.M88.4 R36, [R60+0x200] ;  /* 0x000200003c24183b */ /* 0x0004640000000200 */
.L_x_102:
[----:B------:R-:W-:Y:S05]  /*6690*/  BSYNC B1 ;  /* 0x0000000000017941 */ /* 0x000fea0003800000 */
.L_x_101:
[----:B-1----:R-:W-:Y:S04]  /*66a0*/  SHF.R.U32.HI R0, RZ, 0x15, R25 ;  /* 0x00000015ff007819 */ /* 0x002fe80000011619 */
[----:B------:R-:W-:Y:S01]  /*66b0*/  LOP3.LUT P1, RZ, R0, 0x3, R46, 0x48, !PT ;  /* 0x0000000300ff7812 */ /* 0x000fe2000782482e */
[----:B------:R-:W-:Y:S01]  /*66c0*/  @!UPT UIADD3 URZ, UPT, UPT, URZ, URZ, URZ ;  /* 0x000000fffffff290 */ /* 0x000fe2000fffe0ff */
[----:B---3--:R-:W-:Y:S11]  /*66d0*/  @P0 BRA `(.L_x_106) ;  /* 0x0000000000080947 */ /* 0x008ff60003800000 */
[----:B------:R-:W1:Y:S02]  /*66e0*/  SYNCS.PHASECHK.TRANS64.TRYWAIT P0, [R26+URZ+0xb0], R2 ;  /* 0x0000b0021a0075a7 */ /* 0x000e6400080011ff */
[----:B-1----:R-:W-:Y:S05]  /*66f0*/  @!P0 BRA `(.L_x_107) ;  /* 0x0000002c00908947 */ /* 0x002fea0003800000 */
.L_x_106:
[----:B------:R-:W-:Y:S05]  /*6700*/  @!P1 BRA `(.L_x_108) ;  /* 0x0000000000409947 */ /* 0x000fea0003800000 */
[----:B------:R-:W3:Y:S01]  /*6710*/  LDCU.64 UR8, c[0x4][0x70] ;  /* 0x01000e00ff0877ac */ /* 0x000ee20008000a00 */
[----:B------:R-:W-:Y:S01]  /*6720*/  MOV R3, 0x0 ;  /* 0x0000000000037802 */ /* 0x000fe20000000f00 */
[----:B------:R-:W-:Y:S02]  /*6730*/  HFMA2 R12, -RZ, RZ, 0, 5.9604644775390625e-08 ;  /* 0x00000001ff0c7431 */ /* 0x000fe400000001ff */
[----:B------:R-:W-:Y:S02]  /*6740*/  IMAD.MOV.U32 R8, RZ, RZ, 0x192 ;  /* 0x00000192ff087424 */ /* 0x000fe400078e00ff */
[----:B------:R-:W-:Y:S01]  /*6750*/  IMAD.MOV.U32 R13, RZ, RZ, RZ ;  /* 0x000000ffff0d7224 */ /* 0x000fe200078e00ff */
[----:B------:R-:W5:Y:S01]  /*6760*/  LDCU.64 UR6, c[0x4][0x78] ;  /* 0x01000f00ff0677ac */ /* 0x000f620008000a00 */
[----:B-1----:R-:W1:Y:S01]  /*6770*/  LDC.64 R2, c[0x4][R3] ;  /* 0x0100000003027b82 */ /* 0x002e620000000a00 */
[----:B------:R-:W2:Y:S01]  /*6780*/  LDCU.64 UR4, c[0x4][0x10] ;  /* 0x01000200ff0477ac */ /* 0x000ea20008000a00 */
[----:B---3--:R-:W-:Y:S01]  /*6790*/  MOV R5, UR9 ;  /* 0x0000000900057c02 */ /* 0x008fe20008000f00 */
[----:B------:R-:W-:Y:S01]  /*67a0*/  IMAD.U32 R4, RZ, RZ, UR8 ;  /* 0x00000008ff047e24 */ /* 0x000fe2000f8e00ff */
[----:B-----5:R-:W-:Y:S01]  /*67b0*/  MOV R7, UR7 ;  /* 0x0000000700077c02 */ /* 0x020fe20008000f00 */
[----:B------:R-:W-:Y:S01]  /*67c0*/  IMAD.U32 R6, RZ, RZ, UR6 ;  /* 0x00000006ff067e24 */ /* 0x000fe2000f8e00ff */
[----:B--2---:R-:W-:Y:S01]  /*67d0*/  MOV R11, UR5 ;  /* 0x00000005000b7c02 */ /* 0x004fe20008000f00 */
[----:B------:R-:W-:Y:S02]  /*67e0*/  IMAD.U32 R10, RZ, RZ, UR4 ;  /* 0x00000004ff0a7e24 */ /* 0x000fe4000f8e00ff */
[----:B------:R-:W-:Y:S07]  /*67f0*/  LEPC R20, `(.L_x_108) ;  /* 0x000000001014794e */ /* 0x000fee0000000000 */
[----:B-1--4-:R-:W-:Y:S05]  /*6800*/  CALL.ABS.NOINC R2 ;  /* 0x0000000002007343 */ /* 0x012fea0003c00000 */
.L_x_108:
[----:B----4-:R-:W-:Y:S01]  /*6810*/  SHF.L.U32 R3, R28, 0x10, RZ ;  /* 0x000000101c037819 */ /* 0x010fe200000006ff */
[----:B------:R-:W-:Y:S05]  /*6820*/  WARPSYNC.ALL ;  /* 0x0000000000007948 */ /* 0x000fea0003800000 */
[----:B------:R-:W-:Y:S01]  /*6830*/  R2UR UR4, R25 ;  /* 0x00000000190472ca */ /* 0x000fe200000e0000 */
[----:B------:R-:W-:Y:S01]  /*6840*/  BSSY.RECONVERGENT B0, `(.L_x_109) ;  /* 0x000004e000007945 */ /* 0x000fe20003800200 */
[C---:B------:R-:W-:Y:S02]  /*6850*/  SHF.L.U32 R20, R29.reuse, 0x10, RZ ;  /* 0x000000101d147819 */ /* 0x040fe400000006ff */
[----:B------:R-:W-:Y:S02]  /*6860*/  LOP3.LUT R21, R29, 0xffff0000, RZ, 0xc0, !PT ;  /* 0xffff00001d157812 */ /* 0x000fe400078ec0ff */
[----:B------:R-:W-:Y:S07]  /*6870*/  ISETP.NE.AND P0, PT, R56, RZ, PT ;  /* 0x000000ff3800720c */ /* 0x000fee0003f05270 */
[----:B------:R-:W3:Y:S02]  /*6880*/  LDTM.16dp256bit.x4 R4, tmem[UR4] ;  /* 0x00000004000479ee */ /* 0x000ee40008120000 */
[----:B---3--:R-:W-:Y:S01]  /*6890*/  FMUL R0, R24, R4 ;  /* 0x0000000418007220 */ /* 0x008fe20000400000 */
[----:B------:R-:W-:Y:S01]  /*68a0*/  LOP3.LUT R4, R28, 0xffff0000, RZ, 0xc0, !PT ;  /* 0xffff00001c047812 */ /* 0x000fe200078ec0ff */
[C---:B-1----:R-:W-:Y:S01]  /*68b0*/  FMUL R2, R24.reuse, R5 ;  /* 0x0000000518027220 */ /* 0x042fe20000400000 */
[C---:B------:R-:W-:Y:S01]  /*68c0*/  FMUL R7, R24.reuse, R7 ;  /* 0x0000000718077220 */ /* 0x040fe20000400000 */
[C---:B------:R-:W-:Y:S01]  /*68d0*/  FFMA R0, R27.reuse, R3, R0 ;  /* 0x000000031b007223 */ /* 0x040fe20000000000 */
[C---:B------:R-:W-:Y:S01]  /*68e0*/  FMUL R3, R24.reuse, R6 ;  /* 0x0000000618037220 */ /* 0x040fe20000400000 */
[C---:B------:R-:W-:Y:S01]  /*68f0*/  FFMA R2, R27.reuse, R4, R2 ;  /* 0x000000041b027223 */ /* 0x040fe20000000002 */
[C---:B------:R-:W-:Y:S01]  /*6900*/  FMUL R4, R24.reuse, R8 ;  /* 0x0000000818047220 */ /* 0x040fe20000400000 */
[C---:B------:R-:W-:Y:S01]  /*6910*/  FMUL R8, R24.reuse, R12 ;  /* 0x0000000c18087220 */ /* 0x040fe20000400000 */
[----:B------:R-:W-:Y:S01]  /*6920*/  FMUL R12, R24, R16 ;  /* 0x00000010180c7220 */ /* 0x000fe20000400000 */
[----:B------:R-:W-:Y:S01]  /*6930*/  SHF.L.U32 R16, R30, 0x10, RZ ;  /* 0x000000101e107819 */ /* 0x000fe200000006ff */
[C---:B------:R-:W-:Y:S01]  /*6940*/  FFMA R3, R27.reuse, R20, R3 ;  /* 0x000000141b037223 */ /* 0x040fe20000000003 */
[----:B------:R-:W-:Y:S01]  /*6950*/  F2FP.BF16.F32.PACK_AB R32, R2, R0 ;  /* 0x000000000220723e */ /* 0x000fe200000010ff */
[C---:B------:R-:W-:Y:S01]  /*6960*/  FFMA R7, R27.reuse, R21, R7 ;  /* 0x000000151b077223 */ /* 0x040fe20000000007 */
[----:B------:R-:W-:Y:S01]  /*6970*/  LOP3.LUT R0, R30, 0xffff0000, RZ, 0xc0, !PT ;  /* 0xffff00001e007812 */ /* 0x000fe200078ec0ff */
[----:B------:R-:W-:Y:S01]  /*6980*/  FFMA R4, R27, R16, R4 ;  /* 0x000000101b047223 */ /* 0x000fe20000000004 */
[C---:B------:R-:W-:Y:S01]  /*6990*/  SHF.L.U32 R2, R31.reuse, 0x10, RZ ;  /* 0x000000101f027819 */ /* 0x040fe200000006ff */
[C---:B------:R-:W-:Y:S01]  /*69a0*/  FMUL R5, R24.reuse, R9 ;  /* 0x0000000918057220 */ /* 0x040fe20000400000 */
[----:B------:R-:W-:Y:S01]  /*69b0*/  LOP3.LUT R16, R31, 0xffff0000, RZ, 0xc0, !PT ;  /* 0xffff00001f107812 */ /* 0x000fe200078ec0ff */
[----:B------:R-:W-:Y:S01]  /*69c0*/  FMUL R6, R24, R10 ;  /* 0x0000000a18067220 */ /* 0x000fe20000400000 */
[----:B------:R-:W-:Y:S01]  /*69d0*/  F2FP.BF16.F32.PACK_AB R33, R7, R3 ;  /* 0x000000030721723e */ /* 0x000fe200000010ff */
[C---:B------:R-:W-:Y:S01]  /*69e0*/  FFMA R5, R27.reuse, R0, R5 ;  /* 0x000000001b057223 */ /* 0x040fe20000000005 */
[C---:B------:R-:W-:Y:S01]  /*69f0*/  SHF.L.U32 R0, R36.reuse, 0x10, RZ ;  /* 0x0000001024007819 */ /* 0x040fe200000006ff */
[----:B------:R-:W-:Y:S01]  /*6a00*/  FFMA R6, R27, R2, R6 ;  /* 0x000000021b067223 */ /* 0x000fe20000000006 */
[----:B------:R-:W-:Y:S01]  /*6a10*/  LOP3.LUT R2, R36, 0xffff0000, RZ, 0xc0, !PT ;  /* 0xffff000024027812 */ /* 0x000fe200078ec0ff */
[C---:B------:R-:W-:Y:S01]  /*6a20*/  FMUL R11, R24.reuse, R11 ;  /* 0x0000000b180b7220 */ /* 0x040fe20000400000 */
[----:B------:R-:W-:Y:S01]  /*6a30*/  SHF.L.U32 R3, R37, 0x10, RZ ;  /* 0x0000001025037819 */ /* 0x000fe200000006ff */
[C---:B------:R-:W-:Y:S01]  /*6a40*/  FMUL R9, R24.reuse, R13 ;  /* 0x0000000d18097220 */ /* 0x040fe20000400000 */
[----:B------:R-:W-:Y:S01]  /*6a50*/  F2FP.BF16.F32.PACK_AB R34, R5, R4 ;  /* 0x000000040522723e */ /* 0x000fe200000010ff */
[C---:B------:R-:W-:Y:S01]  /*6a60*/  FMUL R10, R24.reuse, R14 ;  /* 0x0000000e180a7220 */ /* 0x040fe20000400000 */
[C---:B------:R-:W-:Y:S01]  /*6a70*/  FFMA R11, R27.reuse, R16, R11 ;  /* 0x000000101b0b7223 */ /* 0x040fe2000000000b */
[C---:B------:R-:W-:Y:S01]  /*6a80*/  FFMA R8, R27.reuse, R0, R8 ;  /* 0x000000001b087223 */ /* 0x040fe20000000008 */
[----:B------:R-:W-:Y:S01]  /*6a90*/  FFMA R9, R27, R2, R9 ;  /* 0x000000021b097223 */ /* 0x000fe20000000009 */
[----:B------:R-:W-:Y:S01]  /*6aa0*/  LOP3.LUT R0, R37, 0xffff0000, RZ, 0xc0, !PT ;  /* 0xffff000025007812 */ /* 0x000fe200078ec0ff */
[----:B------:R-:W-:Y:S01]  /*6ab0*/  FFMA R10, R27, R3, R10 ;  /* 0x000000031b0a7223 */ /* 0x000fe2000000000a */
[----:B------:R-:W-:Y:S01]  /*6ac0*/  FMUL R15, R24, R15 ;  /* 0x0000000f180f7220 */ /* 0x000fe20000400000 */
[----:B------:R-:W-:Y:S01]  /*6ad0*/  SHF.L.U32 R2, R38, 0x10, RZ ;  /* 0x0000001026027819 */ /* 0x000fe200000006ff */
[----:B------:R-:W-:Y:S01]  /*6ae0*/  FMUL R13, R24, R17 ;  /* 0x00000011180d7220 */ /* 0x000fe20000400000 */
[----:B------:R-:W-:Y:S01]  /*6af0*/  LOP3.LUT R3, R38, 0xffff0000, RZ, 0xc0, !PT ;  /* 0xffff000026037812 */ /* 0x000fe200078ec0ff */
[C---:B------:R-:W-:Y:S01]  /*6b00*/  FMUL R14, R24.reuse, R18 ;  /* 0x00000012180e7220 */ /* 0x040fe20000400000 */
[----:B------:R-:W-:Y:S01]  /*6b10*/  SHF.L.U32 R4, R39, 0x10, RZ ;  /* 0x0000001027047819 */ /* 0x000fe200000006ff */
[----:B------:R-:W-:Y:S01]  /*6b20*/  FFMA R15, R27, R0, R15 ;  /* 0x000000001b0f7223 */ /* 0x000fe2000000000f */
[----:B------:R-:W-:Y:S01]  /*6b30*/  LOP3.LUT R5, R39, 0xffff0000, RZ, 0xc0, !PT ;  /* 0xffff000027057812 */ /* 0x000fe200078ec0ff */
[----:B------:R-:W-:Y:S01]  /*6b40*/  FMUL R19, R24, R19 ;  /* 0x0000001318137220 */ /* 0x000fe20000400000 */
[C---:B------:R-:W-:Y:S01]  /*6b50*/  FFMA R12, R27.reuse, R2, R12 ;  /* 0x000000021b0c7223 */ /* 0x040fe2000000000c */
[C---:B------:R-:W-:Y:S01]  /*6b60*/  FFMA R13, R27.reuse, R3, R13 ;  /* 0x000000031b0d7223 */ /* 0x040fe2000000000d */
[C---:B------:R-:W-:Y:S01]  /*6b70*/  FFMA R14, R27.reuse, R4, R14 ;  /* 0x000000041b0e7223 */ /* 0x040fe2000000000e */
[----:B------:R-:W-:Y:S01]  /*6b80*/  FFMA R19, R27, R5, R19 ;  /* 0x000000051b137223 */ /* 0x000fe20000000013 */
[----:B------:R-:W-:Y:S02]  /*6b90*/  F2FP.BF16.F32.PACK_AB R35, R11, R6 ;  /* 0x000000060b23723e */ /* 0x000fe400000010ff */
[----:B------:R-:W-:Y:S02]  /*6ba0*/  F2FP.BF16.F32.PACK_AB R8, R9, R8 ;  /* 0x000000080908723e */ /* 0x000fe400000010ff */
[----:B------:R-:W-:Y:S01]  /*6bb0*/  F2FP.BF16.F32.PACK_AB R9, R15, R10 ;  /* 0x0000000a0f09723e */ /* 0x000fe200000010ff */
[----:B------:R1:W-:Y:S01]  /*6bc0*/  STSM.16.M88.4 [R61+0x200], R32 ;  /* 0x000200203d007844 */ /* 0x0003e20000000200 */
[----:B------:R-:W-:Y:S02]  /*6bd0*/  F2FP.BF16.F32.PACK_AB R10, R13, R12 ;  /* 0x0000000c0d0a723e */ /* 0x000fe400000010ff */
[----:B------:R-:W-:Y:S05]  /*6be0*/  F2FP.BF16.F32.PACK_AB R11, R19, R14 ;  /* 0x0000000e130b723e */ /* 0x000fea00000010ff */
[----:B------:R1:W-:Y:S01]  /*6bf0*/  STSM.16.M88.4 [R60+0x200], R8 ;  /* 0x000200083c007844 */ /* 0x0003e20000000200 */
[----:B------:R-:W-:Y:S01]  /*6c00*/  @!PT LDS RZ, [RZ] ;  /* 0x00000000fffff984 */ /* 0x000fe20000000800 */
[----:B------:R-:W-:Y:S01]  /*6c10*/  @!PT LDS RZ, [RZ] ;  /* 0x00000000fffff984 */ /* 0x000fe20000000800 */
[----:B------:R-:W-:Y:S01]  /*6c20*/  @!PT LDS RZ, [RZ] ;  /* 0x00000000fffff984 */ /* 0x000fe20000000800 */
[----:B------:R-:W-:Y:S01]  /*6c30*/  @!PT LDS RZ, [RZ] ;  /* 0x00000000fffff984 */ /* 0x000fe20000000800 */
[----:B------:R3:W-:Y:S07]  /*6c40*/  MEMBAR.ALL.CTA ;  /* 0x0000000000007992 */ /* 0x0007ee0000008000 */
[----:B---3--:R-:W3:Y:S02]  /*6c50*/  FENCE.VIEW.ASYNC.S ;  /* 0x00000000000073c6 */ /* 0x008ee40000000000 */
[----:B---3--:R-:W-:Y:S06]  /*6c60*/  BAR.SYNC.DEFER_BLOCKING 0x1, 0x80 ;  /* 0x0042000000007b1d */ /* 0x008fec0000010000 */
[----:B------:R-:W-:Y:S05]  /*6c70*/  @P0 BRA `(.L_x_110) ;  /* 0x0000000000280947 */ /* 0x000fea0003800000 */
[----:B------:R-:W3:Y:S01]  /*6c80*/  LDCU.64 UR6, c[0x0][0x348] ;  /* 0x00006900ff0677ac */ /* 0x000ee20008000a00 */
[----:B------:R-:W-:Y:S01]  /*6c90*/  UIADD3 UR4, UPT, UPT, UR44, 0x200, URZ ;  /* 0x000002002c047890 */ /* 0x000fe2000fffe0ff */
[----:B------:R-:W-:Y:S05]  /*6ca0*/  UMOV UR51, UR36 ;  /* 0x0000002400337c82 */ /* 0x000fea0008000000 */
[----:B------:R-:W-:Y:S04]  /*6cb0*/  MOV R49, UR4 ;  /* 0x0000000400317c02 */ /* 0x000fe80008000f00 */
[----:B------:R-:W-:Y:S01]  /*6cc0*/  R2UR UR48, R49 ;  /* 0x00000000313072ca */ /* 0x000fe200000e0000 */
[----:B---3--:R-:W-:Y:S04]  /*6cd0*/  UIADD3 UR4, UP0, UPT, UR6, 0x680, URZ ;  /* 0x0000068006047890 */ /* 0x008fe8000ff1e0ff */
[----:B------:R-:W-:Y:S09]  /*6ce0*/  UIADD3.X UR5, UPT, UPT, URZ, UR7, URZ, UP0, !UPT ;  /* 0x00000007ff057290 */ /* 0x000ff200087fe4ff */
[----:B------:R3:W-:Y:S01]  /*6cf0*/  UTMASTG.3D [UR48], [UR4] ;  /* 0x00000030040073b5 */ /* 0x0007e20008010000 */
[----:B------:R0:W-:Y:S01]  /*6d00*/  UTMACMDFLUSH ;  /* 0x00000000000079b7 */ /* 0x0001e20000000000 */
[----:B---3--:R-:W-:Y:S04]  /*6d10*/  DEPBAR.LE SB0, 0x1 ;  /* 0x000080400000791a */ /* 0x008fe80000000000 */
.L_x_110:
[----:B------:R-:W-:Y:S05]  /*6d20*/  BSYNC.RECONVERGENT B0 ;  /* 0x0000000000007941 */ /* 0x000fea0003800200 */
.L_x_109:
[----:B------:R-:W-:Y:S01]  /*6d30*/  BAR.SYNC.DEFER_BLOCKING 0x1, 0x80 ;  /* 0x0042000000007b1d */ /* 0x000fe20000010000 */
[----:B------:R-:W-:Y:S01]  /*6d40*/  ISETP.NE.AND P1, PT, R59, RZ, PT ;  /* 0x000000ff3b00720c */ /* 0x000fe20003f25270 */
[----:B------:R-:W-:Y:S01]  /*6d50*/  UISETP.NE.AND UP0, UPT, UR47, URZ, UPT ;  /* 0x000000ff2f00728c */ /* 0x000fe2000bf05270 */
[----:B------:R-:W-:Y:S11]  /*6d60*/  LEA R2, R62, UR44, 0x3 ;  /* 0x0000002c3e027c11 */ /* 0x000ff6000f8e18ff */
[----:B------:R-:W-:Y:S01]  /*6d70*/  @P1 SHF.L.U32 R3, R54, 0x1f, RZ ;  /* 0x0000001f36031819 */ /* 0x000fe200000006ff */
[----:B------:R-:W-:Y:S06]  /*6d80*/  BRA.U !UP0, `(.L_x_111) ;  /* 0x0000000108247547 */ /* 0x000fec000b800000 */
[----:B------:R-:W-:Y:S01]  /*6d90*/  IMAD.U32 R4, RZ, RZ, UR46 ;  /* 0x0000002eff047e24 */ /* 0x000fe2000f8e00ff */
[----:B------:R-:W-:Y:S01]  /*6da0*/  MOV R0, UR52 ;  /* 0x0000003400007c02 */ /* 0x000fe20008000f00 */
[----:B------:R-:W-:Y:S03]  /*6db0*/  UIADD3 UR4, UPT, UPT, UR46, 0x1, URZ ;  /* 0x000000012e047890 */ /* 0x000fe6000fffe0ff */
[----:B------:R-:W-:Y:S01]  /*6dc0*/  @P1 LEA R4, R4, UR44, 0x3 ;  /* 0x0000002c04041c11 */ /* 0x000fe2000f8e18ff */
[----:B------:R-:W-:Y:S04]  /*6dd0*/  UISETP.NE.AND UP0, UPT, UR4, 0x4, UPT ;  /* 0x000000040400788c */ /* 0x000fe8000bf05270 */
[----:B------:R-:W-:Y:S01]  /*6de0*/  @P1 VIADD R4, R4, 0x60 ;  /* 0x0000006004041836 */ /* 0x000fe20000000000 */
[----:B------:R-:W-:Y:S04]  /*6df0*/  USEL UR46, UR4, URZ, UP0 ;  /* 0x000000ff042e7287 */ /* 0x000fe80008000000 */
[----:B------:R-:W-:Y:S04]  /*6e00*/  @P1 PRMT R0, R0, 0x654, R4 ;  /* 0x0000065400001816 */ /* 0x000fe80000000004 */
[----:B------:R3:W-:Y:S04]  /*6e10*/  @P1 SYNCS.ARRIVE.TRANS64.RED.A1T0 RZ, [R0+URZ], RZ ;  /* 0x000000ff00ff19a7 */ /* 0x0007e800081004ff */
.L_x_111:
[----:B------:R-:W4:Y:S01]  /*6e20*/  @P1 SYNCS.PHASECHK.TRANS64.TRYWAIT P0, [R2+URZ+0x40], R3 ;  /* 0x00004003020015a7 */ /* 0x000f2200080011ff */
[----:B------:R-:W-:Y:S01]  /*6e30*/  BSSY B1, `(.L_x_112) ;  /* 0x0000013000017945 */ /* 0x000fe20003800000 */
[----:B----4-:R-:W-:Y:S03]  /*6e40*/  @P1 SEL R64, RZ, 0x1, !P0 ;  /* 0x00000001ff401807 */ /* 0x010fe60004000000 */
[----:B------:R-:W-:Y:S05]  /*6e50*/  @!P1 BRA `(.L_x_113) ;  /* 0x0000000000409947 */ /* 0x000fea0003800000 */
[----:B------:R-:W-:Y:S01]  /*6e60*/  ISETP.NE.AND P1, PT, R65, RZ, PT ;  /* 0x000000ff4100720c */ /* 0x000fe20003f25270 */
[----:B------:R-:W-:Y:S01]  /*6e70*/  BSSY B0, `(.L_x_114) ;  /* 0x0000009000007945 */ /* 0x000fe20003800000 */
[----:B------:R-:W-:Y:S11]  /*6e80*/  ISETP.NE.AND P0, PT, R64, RZ, PT ;  /* 0x000000ff4000720c */ /* 0x000ff60003f05270 */
[----:B------:R-:W-:Y:S05]  /*6e90*/  @P1 IMAD R4, R62, 0x1000, R63 ;  /* 0x000010003e041824 */ /* 0x000fea00078e023f */
[----:B------:R-:W-:Y:S05]  /*6ea0*/  @P1 IADD3 R3, PT, PT, R4, UR44, RZ ;  /* 0x0000002c04031c10 */ /* 0x000fea000fffe0ff */
[----:B------:R-:W-:Y:S01]  /*6eb0*/  @P1 IMAD.IADD R3, R55, 0x1, R3 ;  /* 0x0000000137031824 */ /* 0x000fe200078e0203 */
[----:B------:R-:W-:Y:S06]  /*6ec0*/  @P0 BRA `(.L_x_115) ;  /* 0x00000000000c0947 */ /* 0x000fec0003800000 */
[----:B---3--:R-:W-:Y:S04]  /*6ed0*/  SHF.L.U32 R0, R54, 0x1f, RZ ;  /* 0x0000001f36007819 */ /* 0x008fe800000006ff */
[----:B------:R-:W3:Y:S02]  /*6ee0*/  SYNCS.PHASECHK.TRANS64.TRYWAIT P0, [R2+URZ+0x40], R0 ;  /* 0x00004000020075a7 */ /* 0x000ee400080011ff */
[----:B---3--:R-:W-:Y:S05]  /*6ef0*/  @!P0 BRA `(.L_x_116) ;  /* 0x0000002400a48947 */ /* 0x008fea0003800000 */
.L_x_115:
[----:B------:R-:W-:Y:S05]  /*6f00*/  BSYNC B0 ;  /* 0x0000000000007941 */ /* 0x000fea0003800000 */
.L_x_114:
[----:B------:R-:W-:Y:S02]  /*6f10*/  ISETP.NE.AND P0, PT, R65, RZ, PT ;  /* 0x000000ff4100720c */ /* 0x000fe40003f05270 */
[----:B------:R-:W-:Y:S11]  /*6f20*/  IADD3 R62, PT, PT, R62, 0x1, RZ ;  /* 0x000000013e3e7810 */ /* 0x000ff60007ffe0ff */
[----:B------:R-:W-:Y:S05]  /*6f30*/  @P0 WARPSYNC.ALL ;  /* 0x0000000000000948 */ /* 0x000fea0003800000 */
[----:B------:R4:W1:Y:S04]  /*6f40*/  @P0 LDSM.16.M88.4 R28, [R4+UR44+0x200] ;  /* 0x0002002c041c083b */ /* 0x0008680008000200 */
[----:B------:R4:W1:Y:S02]  /*6f50*/  @P0 LDSM.16.M88.4 R36, [R3+0x200] ;  /* 0x000200000324083b */ /* 0x0008640000000200 */
.L_x_113:
[----:B------:R-:W-:Y:S05]  /*6f60*/  BSYNC B1 ;  /* 0x0000000000017941 */ /* 0x000fea0003800000 */
.L_x_112:
[----:B---3--:R-:W-:Y:S05]  /*6f70*/  VIADD R0, R25, 0x20 ;  /* 0x0000002019007836 */ /* 0x008fea0000000000 */
[----:B------:R-:W-:Y:S04]  /*6f80*/  SHF.R.U32.HI R0, RZ, 0x15, R0 ;  /* 0x00000015ff007819 */ /* 0x000fe80000011600 */
[----:B------:R-:W-:Y:S11]  /*6f90*/  LOP3.LUT P0, RZ, R0, 0x3, R46, 0x48, !PT ;  /* 0x0000000300ff7812 */ /* 0x000ff6000780482e */
[----:B------:R-:W-:Y:S02]  /*6fa0*/  @!UPT UIADD3 URZ, UPT, UPT, URZ, URZ, URZ ;  /* 0x000000fffffff290 */ /* 0x000fe4000fffe0ff */
[----:B------:R-:W-:Y:S05]  /*6fb0*/  @!P0 BRA `(.L_x_117) ;  /* 0x0000000000408947 */ /* 0x000fea0003800000 */
[----:B------:R-:W3:Y:S01]  /*6fc0*/  LDCU.64 UR8, c[0x4][0x70] ;  /* 0x01000e00ff0877ac */ /* 0x000ee20008000a00 */
[----:B----4-:R-:W-:Y:S01]  /*6fd0*/  MOV R3, 0x0 ;  /* 0x0000000000037802 */ /* 0x010fe20000000f00 */
[----:B------:R-:W-:Y:S02]  /*6fe0*/  HFMA2 R12, -RZ, RZ, 0, 5.9604644775390625e-08 ;  /* 0x00000001ff0c7431 */ /* 0x000fe400000001ff */
[----:B-1----:R-:W-:Y:S02]  /*6ff0*/  IMAD.MOV.U32 R8, RZ, RZ, 0x192 ;  /* 0x00000192ff087424 */ /* 0x002fe400078e00ff */
[----:B------:R-:W-:Y:S01]  /*7000*/  IMAD.MOV.U32 R13, RZ, RZ, RZ ;  /* 0x000000ffff0d7224 */ /* 0x000fe200078e00ff */
[----:B------:R-:W1:Y:S01]  /*7010*/  LDCU.64 UR6, c[0x4][0x78] ;  /* 0x01000f00ff0677ac */ /* 0x000e620008000a00 */
[----:B------:R-:W4:Y:S01]  /*7020*/  LDC.64 R2, c[0x4][R3] ;  /* 0x0100000003027b82 */ /* 0x000f220000000a00 */
[----:B------:R-:W5:Y:S01]  /*7030*/  LDCU.64 UR4, c[0x4][0x10] ;  /* 0x01000200ff0477ac */ /* 0x000f620008000a00 */
[----:B---3--:R-:W-:Y:S01]  /*7040*/  MOV R5, UR9 ;  /* 0x0000000900057c02 */ /* 0x008fe20008000f00 */
[----:B------:R-:W-:Y:S01]  /*7050*/  IMAD.U32 R4, RZ, RZ, UR8 ;  /* 0x00000008ff047e24 */ /* 0x000fe2000f8e00ff */
[----:B-1----:R-:W-:Y:S01]  /*7060*/  MOV R7, UR7 ;  /* 0x0000000700077c02 */ /* 0x002fe20008000f00 */
[----:B------:R-:W-:Y:S01]  /*7070*/  IMAD.U32 R6, RZ, RZ, UR6 ;  /* 0x00000006ff067e24 */ /* 0x000fe2000f8e00ff */
[----:B-----5:R-:W-:Y:S01]  /*7080*/  MOV R11, UR5 ;  /* 0x00000005000b7c02 */ /* 0x020fe20008000f00 */
[----:B------:R-:W-:Y:S02]  /*7090*/  IMAD.U32 R10, RZ, RZ, UR4 ;  /* 0x00000004ff0a7e24 */ /* 0x000fe4000f8e00ff */
[----:B------:R-:W-:Y:S07]  /*70a0*/  LEPC R20, `(.L_x_117) ;  /* 0x000000001014794e */ /* 0x000fee0000000000 */
[----:B--2-4-:R-:W-:Y:S05]  /*70b0*/  CALL.ABS.NOINC R2 ;  /* 0x0000000002007343 */ /* 0x014fea0003c00000 */
.L_x_117:
[----:B-1--4-:R-:W-:Y:S01]  /*70c0*/  SHF.L.U32 R3, R28, 0x10, RZ ;  /* 0x000000101c037819 */ /* 0x012fe200000006ff */
[----:B------:R-:W-:Y:S05]  /*70d0*/  WARPSYNC.ALL ;  /* 0x0000000000007948 */ /* 0x000fea0003800000 */
[----:B------:R-:W-:Y:S01]  /*70e0*/  R2UR UR4, R25 ;  /* 0x00000000190472ca */ /* 0x000fe200000e0000 */
[----:B------:R-:W-:Y:S01]  /*70f0*/  BSSY.RECONVERGENT B0, `(.L_x_118) ;  /* 0x0000056000007945 */ /* 0x000fe20003800200 */
[----:B------:R-:W-:Y:S02]  /*7100*/  SHF.L.U32 R20, R30, 0x10, RZ ;  /* 0x000000101e147819 */ /* 0x000fe400000006ff */
[----:B------:R-:W-:Y:S02]  /*7110*/  ISETP.NE.AND P6, PT, R59, RZ, PT ;  /* 0x000000ff3b00720c */ /* 0x000fe40003fc5270 */
[----:B------:R-:W-:Y:S07]  /*7120*/  ISETP.NE.AND P0, PT, R56, RZ, PT ;  /* 0x000000ff3800720c */ /* 0x000fee0003f05270 */
[----:B------:R-:W1:Y:S02]  /*7130*/  LDTM.16dp256bit.x4 R4, tmem[UR4+0x20] ;  /* 0x00002004000479ee */ /* 0x000e640008120000 */
[----:B-1----:R-:W-:Y:S01]  /*7140*/  FMUL R0, R24, R4 ;  /* 0x0000000418007220 */ /* 0x002fe20000400000 */
[----:B------:R-:W-:Y:S01]  /*7150*/  LOP3.LUT R4, R28, 0xffff0000, RZ, 0xc0, !PT ;  /* 0xffff00001c047812 */ /* 0x000fe200078ec0ff */
[C---:B------:R-:W-:Y:S01]  /*7160*/  FMUL R2, R24.reuse, R5 ;  /* 0x0000000518027220 */ /* 0x040fe20000400000 */
[----:B------:R-:W-:Y:S01]  /*7170*/  SHF.L.U32 R5, R29, 0x10, RZ ;  /* 0x000000101d057819 */ /* 0x000fe200000006ff */
[----:B------:R-:W-:Y:S01]  /*7180*/  FFMA R0, R27, R3, R0 ;  /* 0x000000031b007223 */ /* 0x000fe20000000000 */
[C---:B------:R-:W-:Y:S01]  /*7190*/  FMUL R3, R24.reuse, R6 ;  /* 0x0000000618037220 */ /* 0x040fe20000400000 */
[----:B------:R-:W-:Y:S01]  /*71a0*/  LOP3.LUT R6, R29, 0xffff0000, RZ, 0xc0, !PT ;  /* 0xffff00001d067812 */ /* 0x000fe200078ec0ff */
[C---:B------:R-:W-:Y:S01]  /*71b0*/  FFMA R2, R27.reuse, R4, R2 ;  /* 0x000000041b027223 */ /* 0x040fe20000000002 */
[C---:B------:R-:W-:Y:S01]  /*71c0*/  FMUL R7, R24.reuse, R7 ;  /* 0x0000000718077220 */ /* 0x040fe20000400000 */
[C---:B------:R-:W-:Y:S01]  /*71d0*/  FFMA R3, R27.reuse, R5, R3 ;  /* 0x000000051b037223 */ /* 0x040fe20000000003 */
[C---:B------:R-:W-:Y:S01]  /*71e0*/  FMUL R4, R24.reuse, R8 ;  /* 0x0000000818047220 */ /* 0x040fe20000400000 */
[----:B------:R-:W-:Y:S01]  /*71f0*/  FMUL R5, R24, R9 ;  /* 0x0000000918057220 */ /* 0x000fe20000400000 */
[----:B------:R-:W-:Y:S01]  /*7200*/  F2FP.BF16.F32.PACK_AB R32, R2, R0 ;  /* 0x000000000220723e */ /* 0x000fe200000010ff */
[C---:B------:R-:W-:Y:S01]  /*7210*/  FFMA R7, R27.reuse, R6, R7 ;  /* 0x000000061b077223 */ /* 0x040fe20000000007 */
[----:B------:R-:W-:Y:S01]  /*7220*/  LOP3.LUT R0, R30, 0xffff0000, RZ, 0xc0, !PT ;  /* 0xffff00001e007812 */ /* 0x000fe200078ec0ff */
[----:B------:R-:W-:Y:S01]  /*7230*/  FFMA R4, R27, R20, R4 ;  /* 0x000000141b047223 */ /* 0x000fe20000000004 */
[----:B------:R-:W-:Y:S01]  /*7240*/  SHF.L.U32 R2, R31, 0x10, RZ ;  /* 0x000000101f027819 */ /* 0x000fe200000006ff */
[----:B------:R-:W-:Y:S01]  /*7250*/  FMUL R6, R24, R10 ;  /* 0x0000000a18067220 */ /* 0x000fe20000400000 */
[----:B------:R-:W-:Y:S01]  /*7260*/  F2FP.BF16.F32.PACK_AB R33, R7, R3 ;  /* 0x000000030721723e */ /* 0x000fe200000010ff */
[----:B------:R-:W-:Y:S01]  /*7270*/  FFMA R5, R27, R0, R5 ;  /* 0x000000001b057223 */ /* 0x000fe20000000005 */
[----:B------:R-:W-:Y:S01]  /*7280*/  LOP3.LUT R3, R31, 0xffff0000, RZ, 0xc0, !PT ;  /* 0xffff00001f037812 */ /* 0x000fe200078ec0ff */
[----:B------:R-:W-:Y:S01]  /*7290*/  FFMA R6, R27, R2, R6 ;  /* 0x000000021b067223 */ /* 0x000fe20000000006 */
[----:B------:R-:W-:Y:S01]  /*72a0*/  SHF.L.U32 R7, R36, 0x10, RZ ;  /* 0x0000001024077819 */ /* 0x000fe200000006ff */
[----:B------:R-:W-:Y:S01]  /*72b0*/  FMUL R11, R24, R11 ;  /* 0x0000000b180b7220 */ /* 0x000fe20000400000 */
[----:B------:R-:W-:Y:S01]  /*72c0*/  LOP3.LUT R0, R36, 0xffff0000, RZ, 0xc0, !PT ;  /* 0xffff000024007812 */ /* 0x000fe200078ec0ff */
[C---:B------:R-:W-:Y:S01]  /*72d0*/  FMUL R8, R24.reuse, R12 ;  /* 0x0000000c18087220 */ /* 0x040fe20000400000 */
[----:B------:R-:W-:Y:S01]  /*72e0*/  SHF.L.U32 R2, R37, 0x10, RZ ;  /* 0x0000001025027819 */ /* 0x000fe200000006ff */
[C---:B------:R-:W-:Y:S01]  /*72f0*/  FMUL R9, R24.reuse, R13 ;  /* 0x0000000d18097220 */ /* 0x040fe20000400000 */
[----:B------:R-:W-:Y:S01]  /*7300*/  F2FP.BF16.F32.PACK_AB R34, R5, R4 ;  /* 0x000000040522723e */ /* 0x000fe200000010ff */
[----:B------:R-:W-:Y:S01]  /*7310*/  FFMA R11, R27, R3, R11 ;  /* 0x000000031b0b7223 */ /* 0x000fe2000000000b */
[----:B------:R-:W-:Y:S01]  /*7320*/  SHF.L.U32 R3, R39, 0x10, RZ ;  /* 0x0000001027037819 */ /* 0x000fe200000006ff */
[----:B------:R-:W-:Y:S01]  /*7330*/  FFMA R8, R27, R7, R8 ;  /* 0x000000071b087223 */ /* 0x000fe20000000008 */
[----:B------:R-:W-:Y:S01]  /*7340*/  LOP3.LUT R4, R39, 0xffff0000, RZ, 0xc0, !PT ;  /* 0xffff000027047812 */ /* 0x000fe200078ec0ff */
[----:B------:R-:W-:Y:S01]  /*7350*/  FFMA R9, R27, R0, R9 ;  /* 0x000000001b097223 */ /* 0x000fe20000000009 */
[----:B------:R-:W-:Y:S01]  /*7360*/  LOP3.LUT R0, R37, 0xffff0000, RZ, 0xc0, !PT ;  /* 0xffff000025007812 */ /* 0x000fe200078ec0ff */
[C---:B------:R-:W-:Y:S01]  /*7370*/  FMUL R10, R24.reuse, R14 ;  /* 0x0000000e180a7220 */ /* 0x040fe20000400000 */
[----:B------:R-:W-:Y:S01]  /*7380*/  F2FP.BF16.F32.PACK_AB R35, R11, R6 ;  /* 0x000000060b23723e */ /* 0x000fe200000010ff */
[----:B------:R-:W-:Y:S01]  /*7390*/  FMUL R15, R24, R15 ;  /* 0x0000000f180f7220 */ /* 0x000fe20000400000 */
[----:B------:R-:W-:Y:S01]  /*73a0*/  F2FP.BF16.F32.PACK_AB R8, R9, R8 ;  /* 0x000000080908723e */ /* 0x000fe200000010ff */
[C---:B------:R-:W-:Y:S01]  /*73b0*/  FFMA R10, R27.reuse, R2, R10 ;  /* 0x000000021b0a7223 */ /* 0x040fe2000000000a */
[C---:B------:R-:W-:Y:S01]  /*73c0*/  SHF.L.U32 R2, R38.reuse, 0x10, RZ ;  /* 0x0000001026027819 */ /* 0x040fe200000006ff */
[----:B------:R-:W-:Y:S01]  /*73d0*/  FFMA R15, R27, R0, R15 ;  /* 0x000000001b0f7223 */ /* 0x000fe2000000000f */
[----:B------:R-:W-:Y:S01]  /*73e0*/  LOP3.LUT R0, R38, 0xffff0000, RZ, 0xc0, !PT ;  /* 0xffff000026007812 */ /* 0x000fe200078ec0ff */
[----:B------:R1:W-:Y:S01]  /*73f0*/  STSM.16.M88.4 [R61+0x1200], R32 ;  /* 0x001200203d007844 */ /* 0x0003e20000000200 */
[C---:B------:R-:W-:Y:S01]  /*7400*/  FMUL R12, R24.reuse, R16 ;  /* 0x00000010180c7220 */ /* 0x040fe20000400000 */
[C---:B------:R-:W-:Y:S01]  /*7410*/  FMUL R13, R24.reuse, R17 ;  /* 0x00000011180d7220 */ /* 0x040fe20000400000 */
[----:B------:R-:W-:Y:S01]  /*7420*/  F2FP.BF16.F32.PACK_AB R9, R15, R10 ;  /* 0x0000000a0f09723e */ /* 0x000fe200000010ff */
[C---:B------:R-:W-:Y:S01]  /*7430*/  FMUL R14, R24.reuse, R18 ;  /* 0x00000012180e7220 */ /* 0x040fe20000400000 */
[----:B------:R-:W-:Y:S01]  /*7440*/  FMUL R19, R24, R19 ;  /* 0x0000001318137220 */ /* 0x000fe20000400000 */
[C---:B------:R-:W-:Y:S01]  /*7450*/  FFMA R12, R27.reuse, R2, R12 ;  /* 0x000000021b0c7223 */ /* 0x040fe2000000000c */
[----:B------:R-:W-:Y:S01]  /*7460*/  MOV R2, UR46 ;  /* 0x0000002e00027c02 */ /* 0x000fe20008000f00 */
[C---:B------:R-:W-:Y:S01]  /*7470*/  FFMA R13, R27.reuse, R0, R13 ;  /* 0x000000001b0d7223 */ /* 0x040fe2000000000d */
[C---:B------:R-:W-:Y:S01]  /*7480*/  FFMA R14, R27.reuse, R3, R14 ;  /* 0x000000031b0e7223 */ /* 0x040fe2000000000e */
[----:B------:R-:W-:Y:S01]  /*7490*/  FFMA R19, R27, R4, R19 ;  /* 0x000000041b137223 */ /* 0x000fe20000000013 */
[----:B------:R-:W-:Y:S02]  /*74a0*/  @P6 LEA R2, R2, UR44, 0x3 ;  /* 0x0000002c02026c11 */ /* 0x000fe4000f8e18ff */
[----:B------:R-:W-:Y:S02]  /*74b0*/  F2FP.BF16.F32.PACK_AB R10, R13, R12 ;  /* 0x0000000c0d0a723e */ /* 0x000fe400000010ff */
[----:B------:R-:W-:Y:S02]  /*74c0*/  F2FP.BF16.F32.PACK_AB R11, R19, R14 ;  /* 0x0000000e130b723e */ /* 0x000fe400000010ff */
[----:B------:R-:W-:Y:S02]  /*74d0*/  MOV R0, UR52 ;  /* 0x0000003400007c02 */ /* 0x000fe40008000f00 */
[----:B------:R-:W-:Y:S01]  /*74e0*/  @P6 IADD3 R2, PT, PT, R2, 0x60, RZ ;  /* 0x0000006002026810 */ /* 0x000fe20007ffe0ff */
[----:B------:R1:W-:Y:S01]  /*74f0*/  STSM.16.M88.4 [R60+0x1200], R8 ;  /* 0x001200083c007844 */ /* 0x0003e20000000200 */
[----:B------:R-:W-:Y:S02]  /*7500*/  @P6 SHF.L.U32 R3, R54, 0x1f, RZ ;  /* 0x0000001f36036819 */ /* 0x000fe400000006ff */
[----:B------:R-:W-:Y:S01]  /*7510*/  @P6 PRMT R0, R0, 0x654, R2 ;  /* 0x0000065400006816 */ /* 0x000fe20000000002 */
[----:B------:R-:W-:Y:S01]  /*7520*/  @!PT LDS RZ, [RZ] ;  /* 0x00000000fffff984 */ /* 0x000fe20000000800 */
[----:B------:R-:W-:Y:S01]  /*7530*/  @!PT LDS RZ, [RZ] ;  /* 0x00000000fffff984 */ /* 0x000fe20000000800 */
[----:B------:R-:W-:Y:S01]  /*7540*/  @!PT LDS RZ, [RZ] ;  /* 0x00000000fffff984 */ /* 0x000fe20000000800 */
[----:B------:R-:W-:Y:S01]  /*7550*/  @!PT LDS RZ, [RZ] ;  /* 0x00000000fffff984 */ /* 0x000fe20000000800 */
[----:B------:R3:W-:Y:S06]  /*7560*/  MEMBAR.ALL.CTA ;  /* 0x0000000000007992 */ /* 0x0007ec0000008000 */
[----:B---3--:R-:W3:Y:S01]  /*7570*/  FENCE.VIEW.ASYNC.S ;  /* 0x00000000000073c6 */ /* 0x008ee20000000000 */
[----:B------:R-:W-:Y:S01]  /*7580*/  LEA R2, R62, UR44, 0x3 ;  /* 0x0000002c3e027c11 */ /* 0x000fe2000f8e18ff */
[----:B---3--:R-:W-:Y:S06]  /*7590*/  BAR.SYNC.DEFER_BLOCKING 0x1, 0x80 ;  /* 0x0042000000007b1d */ /* 0x008fec0000010000 */
[----:B------:R-:W-:Y:S05]  /*75a0*/  @P0 BRA `(.L_x_119) ;  /* 0x0000000000280947 */ /* 0x000fea0003800000 */
[----:B------:R-:W3:Y:S01]  /*75b0*/  LDCU.64 UR6, c[0x0][0x348] ;  /* 0x00006900ff0677ac */ /* 0x000ee20008000a00 */
[----:B------:R-:W-:Y:S02]  /*75c0*/  UIADD3 UR9, UPT, UPT, UR49, 0x20, URZ ;  /* 0x0000002031097890 */ /* 0x000fe4000fffe0ff */
[----:B------:R-:W-:Y:S01]  /*75d0*/  UIADD3 UR8, UPT, UPT, UR44, 0x1200, URZ ;  /* 0x000012002c087890 */ /* 0x000fe2000fffe0ff */
[----:B------:R-:W-:Y:S01]  /*75e0*/  UMOV UR10, UR50 ;  /* 0x00000032000a7c82 */ /* 0x000fe20008000000 */
[----:B------:R-:W-:Y:S01]  /*75f0*/  UMOV UR11, UR36 ;  /* 0x00000024000b7c82 */ /* 0x000fe20008000000 */
[----:B---3--:R-:W-:Y:S04]  /*7600*/  UIADD3 UR4, UP0, UPT, UR6, 0x680, URZ ;  /* 0x0000068006047890 */ /* 0x008fe8000ff1e0ff */
[----:B------:R-:W-:Y:S09]  /*7610*/  UIADD3.X UR5, UPT, UPT, URZ, UR7, URZ, UP0, !UPT ;  /* 0x00000007ff057290 */ /* 0x000ff200087fe4ff */
[----:B------:R3:W-:Y:S01]  /*7620*/  UTMASTG.3D [UR8], [UR4] ;  /* 0x00000008040073b5 */ /* 0x0007e20008010000 */
[----:B------:R0:W-:Y:S01]  /*7630*/  UTMACMDFLUSH ;  /* 0x00000000000079b7 */ /* 0x0001e20000000000 */
[----:B---3--:R-:W-:Y:S04]  /*7640*/  DEPBAR.LE SB0, 0x1 ;  /* 0x000080400000791a */ /* 0x008fe80000000000 */
.L_x_119:
[----:B------:R-:W-:Y:S05]  /*7650*/  BSYNC.RECONVERGENT B0 ;  /* 0x0000000000007941 */ /* 0x000fea0003800200 */
.L_x_118:
[----:B------:R-:W-:Y:S01]  /*7660*/  BAR.SYNC.DEFER_BLOCKING 0x1, 0x80 ;  /* 0x0042000000007b1d */ /* 0x000fe20000010000 */
[----:B------:R-:W-:Y:S04]  /*7670*/  UIADD3 UR4, UPT, UPT, UR46, 0x1, URZ ;  /* 0x000000012e047890 */ /* 0x000fe8000fffe0ff */
[----:B------:R-:W-:Y:S04]  /*7680*/  UISETP.NE.AND UP0, UPT, UR4, 0x4, UPT ;  /* 0x000000040400788c */ /* 0x000fe8000bf05270 */
[----:B------:R-:W-:Y:S01]  /*7690*/  USEL UR45, UR4, URZ, UP0 ;  /* 0x000000ff042d7287 */ /* 0x000fe20008000000 */
[----:B------:R3:W-:Y:S01]  /*76a0*/  @P6 SYNCS.ARRIVE.TRANS64.RED.A1T0 RZ, [R0+URZ], RZ ;  /* 0x000000ff00ff69a7 */ /* 0x0007e200081004ff */
[----:B------:R-:W-:Y:S01]  /*76b0*/  BSSY B1, `(.L_x_120) ;  /* 0x0000014000017945 */ /* 0x000fe20003800000 */
[----:B------:R-:W4:Y:S02]  /*76c0*/  @P6 SYNCS.PHASECHK.TRANS64.TRYWAIT P0, [R2+URZ+0x40], R3 ;  /* 0x00004003020065a7 */ /* 0x000f2400080011ff */
[----:B----4-:R-:W-:Y:S01]  /*76d0*/  @P6 SEL R64, RZ, 0x1, !P0 ;  /* 0x00000001ff406807 */ /* 0x010fe20004000000 */
[----:B---3--:R-:W-:Y:S06]  /*76e0*/  @!P6 BRA `(.L_x_121) ;  /* 0x000000000040e947 */ /* 0x008fec0003800000 */
[----:B------:R-:W-:Y:S01]  /*76f0*/  ISETP.NE.AND P1, PT, R65, RZ, PT ;  /* 0x000000ff4100720c */ /* 0x000fe20003f25270 */
[----:B------:R-:W-:Y:S01]  /*7700*/  BSSY B0, `(.L_x_122) ;  /* 0x0000009000007945 */ /* 0x000fe20003800000 */
[----:B------:R-:W-:Y:S11]  /*7710*/  ISETP.NE.AND P0, PT, R64, RZ, PT ;  /* 0x000000ff4000720c */ /* 0x000ff60003f05270 */
[----:B------:R-:W-:Y:S05]  /*7720*/  @P1 IMAD R3, R62, 0x1000, R63 ;  /* 0x000010003e031824 */ /* 0x000fea00078e023f */
[----:B------:R-:W-:Y:S05]  /*7730*/  @P1 IADD3 R0, PT, PT, R3, UR44, RZ ;  /* 0x0000002c03001c10 */ /* 0x000fea000fffe0ff */
[----:B------:R-:W-:Y:S01]  /*7740*/  @P1 IMAD.IADD R0, R55, 0x1, R0 ;  /* 0x0000000137001824 */ /* 0x000fe200078e0200 */
[----:B------:R-:W-:Y:S06]  /*7750*/  @P0 BRA `(.L_x_123) ;  /* 0x00000000000c0947 */ /* 0x000fec0003800000 */
[----:B------:R-:W-:Y:S04]  /*7760*/  SHF.L.U32 R4, R54, 0x1f, RZ ;  /* 0x0000001f36047819 */ /* 0x000fe800000006ff */
[----:B------:R-:W3:Y:S02]  /*7770*/  SYNCS.PHASECHK.TRANS64.TRYWAIT P0, [R2+URZ+0x40], R4 ;  /* 0x00004004020075a7 */ /* 0x000ee400080011ff */
[----:B---3--:R-:W-:Y:S05]  /*7780*/  @!P0 BRA `(.L_x_124) ;  /* 0x0000001c00948947 */ /* 0x008fea0003800000 */
.L_x_123:
[----:B------:R-:W-:Y:S05]  /*7790*/  BSYNC B0 ;  /* 0x0000000000007941 */ /* 0x000fea0003800000 */
.L_x_122:
[----:B------:R-:W-:Y:S02]  /*77a0*/  ISETP.NE.AND P0, PT, R65, RZ, PT ;  /* 0x000000ff4100720c */ /* 0x000fe40003f05270 */
[----:B------:R-:W-:Y:S11]  /*77b0*/  IADD3 R62, PT, PT, R62, 0x1, RZ ;  /* 0x000000013e3e7810 */ /* 0x000ff60007ffe0ff */
[----:B------:R-:W-:Y:S05]  /*77c0*/  @P0 WARPSYNC.ALL ;  /* 0x0000000000000948 */ /* 0x000fea0003800000 */
[----:B------:R4:W1:Y:S04]  /*77d0*/  @P0 LDSM.16.M88.4 R28, [R3+UR44+0x200] ;  /* 0x0002002c031c083b */ /* 0x0008680008000200 */
[----:B------:R4:W1:Y:S02]  /*77e0*/  @P0 LDSM.16.M88.4 R36, [R0+0x200] ;  /* 0x000200000024083b */ /* 0x0008640000000200 */
.L_x_121:
[----:B------:R-:W-:Y:S05]  /*77f0*/  BSYNC B1 ;  /* 0x0000000000017941 */ /* 0x000fea0003800000 */
.L_x_120:
[----:B----4-:R-:W-:Y:S05]  /*7800*/  VIADD R0, R25, 0x40 ;  /* 0x0000004019007836 */ /* 0x010fea0000000000 */
[----:B------:R-:W-:Y:S04]  /*7810*/  SHF.R.U32.HI R0, RZ, 0x15, R0 ;  /* 0x00000015ff007819 */ /* 0x000fe80000011600 */
[----:B------:R-:W-:Y:S11]  /*7820*/  LOP3.LUT P0, RZ, R0, 0x3, R46, 0x48, !PT ;  /* 0x0000000300ff7812 */ /* 0x000ff6000780482e */
[----:B------:R-:W-:Y:S02]  /*7830*/  @!UPT UIADD3 URZ, UPT, UPT, URZ, URZ, URZ ;  /* 0x000000fffffff290 */ /* 0x000fe4000fffe0ff */
[----:B------:R-:W-:Y:S05]  /*7840*/  @!P0 BRA `(.L_x_125) ;  /* 0x0000000000408947 */ /* 0x000fea0003800000 */
[----:B------:R-:W4:Y:S01]  /*7850*/  LDCU.64 UR8, c[0x4][0x70] ;  /* 0x01000e00ff0877ac */ /* 0x000f220008000a00 */
[----:B------:R-:W-:Y:S01]  /*7860*/  MOV R3, 0x0 ;  /* 0x0000000000037802 */ /* 0x000fe20000000f00 */
[----:B------:R-:W-:Y:S02]  /*7870*/  HFMA2 R12, -RZ, RZ, 0, 5.9604644775390625e-08 ;  /* 0x00000001ff0c7431 */ /* 0x000fe400000001ff */
[----:B-1----:R-:W-:Y:S02]  /*7880*/  IMAD.MOV.U32 R8, RZ, RZ, 0x192 ;  /* 0x00000192ff087424 */ /* 0x002fe400078e00ff */
[----:B------:R-:W-:Y:S01]  /*7890*/  IMAD.MOV.U32 R13, RZ, RZ, RZ ;  /* 0x000000ffff0d7224 */ /* 0x000fe200078e00ff */
[----:B------:R-:W1:Y:S01]  /*78a0*/  LDCU.64 UR6, c[0x4][0x78] ;  /* 0x01000f00ff0677ac */ /* 0x000e620008000a00 */
[----:B---3--:R-:W3:Y:S01]  /*78b0*/  LDC.64 R2, c[0x4][R3] ;  /* 0x0100000003027b82 */ /* 0x008ee20000000a00 */
[----:B------:R-:W5:Y:S01]  /*78c0*/  LDCU.64 UR4, c[0x4][0x10] ;  /* 0x01000200ff0477ac */ /* 0x000f620008000a00 */
[----:B----4-:R-:W-:Y:S01]  /*78d0*/  MOV R5, UR9 ;  /* 0x0000000900057c02 */ /* 0x010fe20008000f00 */
[----:B------:R-:W-:Y:S01]  /*78e0*/  IMAD.U32 R4, RZ, RZ, UR8 ;  /* 0x00000008ff047e24 */ /* 0x000fe2000f8e00ff */
[----:B-1----:R-:W-:Y:S01]  /*78f0*/  MOV R7, UR7 ;  /* 0x0000000700077c02 */ /* 0x002fe20008000f00 */
[----:B------:R-:W-:Y:S01]  /*7900*/  IMAD.U32 R6, RZ, RZ, UR6 ;  /* 0x00000006ff067e24 */ /* 0x000fe2000f8e00ff */
[----:B-----5:R-:W-:Y:S01]  /*7910*/  MOV R11, UR5 ;  /* 0x00000005000b7c02 */ /* 0x020fe20008000f00 */
[----:B------:R-:W-:Y:S02]  /*7920*/  IMAD.U32 R10, RZ, RZ, UR4 ;  /* 0x00000004ff0a7e24 */ /* 0x000fe4000f8e00ff */
[----:B------:R-:W-:Y:S07]  /*7930*/  LEPC R20, `(.L_x_125) ;  /* 0x000000001014794e */ /* 0x000fee0000000000 */
[----:B--23--:R-:W-:Y:S05]  /*7940*/  CALL.ABS.NOINC R2 ;  /* 0x0000000002007343 */ /* 0x00cfea0003c00000 */
.L_x_125:
[----:B-1----:R-:W-:Y:S01]  /*7950*/  SHF.L.U32 R3, R28, 0x10, RZ ;  /* 0x000000101c037819 */ /* 0x002fe200000006ff */
[----:B------:R-:W-:Y:S05]  /*7960*/  WARPSYNC.ALL ;  /* 0x0000000000007948 */ /* 0x000fea0003800000 */
[----:B------:R-:W-:Y:S01]  /*7970*/  R2UR UR4, R25 ;  /* 0x00000000190472ca */ /* 0x000fe200000e0000 */
[----:B------:R-:W-:Y:S01]  /*7980*/  BSSY.RECONVERGENT B0, `(.L_x_126) ;  /* 0x0000056000007945 */ /* 0x000fe20003800200 */
[----:B------:R-:W-:Y:S02]  /*7990*/  SHF.L.U32 R20, R30, 0x10, RZ ;  /* 0x000000101e147819 */ /* 0x000fe400000006ff */
[----:B------:R-:W-:Y:S02]  /*79a0*/  ISETP.NE.AND P6, PT, R59, RZ, PT ;  /* 0x000000ff3b00720c */ /* 0x000fe40003fc5270 */
[----:B------:R-:W-:Y:S07]  /*79b0*/  ISETP.NE.AND P0, PT, R56, RZ, PT ;  /* 0x000000ff3800720c */ /* 0x000fee0003f05270 */
[----:B---3--:R-:W1:Y:S02]  /*79c0*/  LDTM.16dp256bit.x4 R4, tmem[UR4+0x40] ;  /* 0x00004004000479ee */ /* 0x008e640008120000 */
        /* <DEDUP_REMOVED lines=60> */
[----:B------:R-:W-:Y:S02]  /*7d90*/  LEA R3, R62, UR44, 0x3 ;  /* 0x0000002c3e037c11 */ /* 0x000fe4000f8e18ff */
[----:B------:R-:W-:Y:S01]  /*7da0*/  @P6 PRMT R0, R0, 0x654, R2 ;  /* 0x0000065400006816 */ /* 0x000fe20000000002 */
[----:B------:R-:W-:Y:S01]  /*7db0*/  @!PT LDS RZ, [RZ] ;  /* 0x00000000fffff984 */ /* 0x000fe20000000800 */
[----:B------:R-:W-:Y:S01]  /*7dc0*/  @!PT LDS RZ, [RZ] ;  /* 0x00000000fffff984 */ /* 0x000fe20000000800 */
[----:B------:R-:W-:Y:S01]  /*7dd0*/  @!PT LDS RZ, [RZ] ;  /* 0x00000000fffff984 */ /* 0x000fe20000000800 */
[----:B------:R-:W-:Y:S01]  /*7de0*/  @!PT LDS RZ, [RZ] ;  /* 0x00000000fffff984 */ /* 0x000fe20000000800 */
[----:B------:R3:W-:Y:S06]  /*7df0*/  MEMBAR.ALL.CTA ;  /* 0x0000000000007992 */ /* 0x0007ec0000008000 */
[----:B---3--:R-:W3:Y:S01]  /*7e00*/  FENCE.VIEW.ASYNC.S ;  /* 0x00000000000073c6 */ /* 0x008ee20000000000 */
[----:B------:R-:W-:Y:S01]  /*7e10*/  @P6 SHF.L.U32 R2, R54, 0x1f, RZ ;  /* 0x0000001f36026819 */ /* 0x000fe200000006ff */
        /* <DEDUP_REMOVED lines=12> */
.L_x_127:
[----:B------:R-:W-:Y:S05]  /*7ee0*/  BSYNC.RECONVERGENT B0 ;  /* 0x0000000000007941 */ /* 0x000fea0003800200 */
.L_x_126:
        /* <DEDUP_REMOVED lines=19> */
.L_x_131:
[----:B------:R-:W-:Y:S05]  /*8020*/  BSYNC B0 ;  /* 0x0000000000007941 */ /* 0x000fea0003800000 */
.L_x_130:
[----:B------:R-:W-:Y:S11]  /*8030*/  ISETP.NE.AND P0, PT, R65, RZ, PT ;  /* 0x000000ff4100720c */ /* 0x000ff60003f05270 */
[----:B------:R-:W-:Y:S02]  /*8040*/  @!UPT UIADD3 URZ, UPT, UPT, URZ, URZ, URZ ;  /* 0x000000fffffff290 */ /* 0x000fe4000fffe0ff */
[----:B------:R-:W-:Y:S05]  /*8050*/  @P0 WARPSYNC.ALL ;  /* 0x0000000000000948 */ /* 0x000fea0003800000 */
[----:B------:R4:W1:Y:S04]  /*8060*/  @P0 LDSM.16.M88.4 R28, [R62+UR44+0x200] ;  /* 0x0002002c3e1c083b */ /* 0x0008680008000200 */
[----:B------:R4:W1:Y:S02]  /*8070*/  @P0 LDSM.16.M88.4 R36, [R2+0x200] ;  /* 0x000200000224083b */ /* 0x0008640000000200 */
.L_x_129:
[----:B------:R-:W-:Y:S05]  /*8080*/  BSYNC B1 ;  /* 0x0000000000017941 */ /* 0x000fea0003800000 */
.L_x_128:
[----:B---3--:R-:W-:Y:S05]  /*8090*/  VIADD R0, R25, 0x60 ;  /* 0x0000006019007836 */ /* 0x008fea0000000000 */
[----:B------:R-:W-:Y:S04]  /*80a0*/  SHF.R.U32.HI R0, RZ, 0x15, R0 ;  /* 0x00000015ff007819 */ /* 0x000fe80000011600 */
[----:B------:R-:W-:Y:S11]  /*80b0*/  LOP3.LUT P0, RZ, R0, 0x3, R46, 0x48, !PT ;  /* 0x0000000300ff7812 */ /* 0x000ff6000780482e */
[----:B------:R-:W-:Y:S02]  /*80c0*/  @!UPT UIADD3 URZ, UPT, UPT, URZ, URZ, URZ ;  /* 0x000000fffffff290 */ /* 0x000fe4000fffe0ff */
[----:B------:R-:W-:Y:S05]  /*80d0*/  @!P0 BRA `(.L_x_133) ;  /* 0x0000000000408947 */ /* 0x000fea0003800000 */
[----:B------:R-:W3:Y:S01]  /*80e0*/  LDCU.64 UR8, c[0x4][0x70] ;  /* 0x01000e00ff0877ac */ /* 0x000ee20008000a00 */
[----:B------:R-:W-:Y:S01]  /*80f0*/  MOV R3, 0x0 ;  /* 0x0000000000037802 */ /* 0x000fe20000000f00 */
[----:B------:R-:W-:Y:S02]  /*8100*/  HFMA2 R12, -RZ, RZ, 0, 5.9604644775390625e-08 ;  /* 0x00000001ff0c7431 */ /* 0x000fe400000001ff */
[----:B-1----:R-:W-:Y:S02]  /*8110*/  IMAD.MOV.U32 R8, RZ, RZ, 0x192 ;  /* 0x00000192ff087424 */ /* 0x002fe400078e00ff */
[----:B------:R-:W-:Y:S01]  /*8120*/  IMAD.MOV.U32 R13, RZ, RZ, RZ ;  /* 0x000000ffff0d7224 */ /* 0x000fe200078e00ff */
[----:B------:R-:W1:Y:S01]  /*8130*/  LDCU.64 UR6, c[0x4][0x78] ;  /* 0x01000f00ff0677ac */ /* 0x000e620008000a00 */
[----:B----4-:R-:W4:Y:S01]  /*8140*/  LDC.64 R2, c[0x4][R3] ;  /* 0x0100000003027b82 */ /* 0x010f220000000a00 */
        /* <DEDUP_REMOVED lines=9> */
.L_x_133:
[----:B------:R-:W-:Y:S01]  /*81e0*/  ISETP.NE.AND P0, PT, R56, RZ, PT ;  /* 0x000000ff3800720c */ /* 0x000fe20003f05270 */
[----:B------:R-:W-:Y:S05]  /*81f0*/  WARPSYNC.ALL ;  /* 0x0000000000007948 */ /* 0x000fea0003800000 */
[----:B------:R-:W-:Y:S01]  /*8200*/  R2UR UR4, R25 ;  /* 0x00000000190472ca */ /* 0x000fe200000e0000 */
[----:B------:R-:W-:Y:S01]  /*8210*/  BSSY.RECONVERGENT B0, `(.L_x_134) ;  /* 0x0000053000007945 */ /* 0x000fe20003800200 */
[C---:B-1----:R-:W-:Y:S02]  /*8220*/  SHF.L.U32 R0, R28.reuse, 0x10, RZ ;  /* 0x000000101c007819 */ /* 0x042fe400000006ff */
[----:B----4-:R-:W-:Y:S02]  /*8230*/  LOP3.LUT R2, R28, 0xffff0000, RZ, 0xc0, !PT ;  /* 0xffff00001c027812 */ /* 0x010fe400078ec0ff */
[C---:B------:R-:W-:Y:S02]  /*8240*/  SHF.L.U32 R3, R29.reuse, 0x10, RZ ;  /* 0x000000101d037819 */ /* 0x040fe400000006ff */
[----:B------:R-:W-:Y:S02]  /*8250*/  LOP3.LUT R20, R29, 0xffff0000, RZ, 0xc0, !PT ;  /* 0xffff00001d147812 */ /* 0x000fe400078ec0ff */
[C---:B------:R-:W-:Y:S02]  /*8260*/  SHF.L.U32 R21, R30.reuse, 0x10, RZ ;  /* 0x000000101e157819 */ /* 0x040fe400000006ff */
[----:B------:R-:W-:Y:S01]  /*8270*/  LOP3.LUT R25, R30, 0xffff0000, RZ, 0xc0, !PT ;  /* 0xffff00001e197812 */ /* 0x000fe200078ec0ff */
[----:B------:R-:W1:Y:S01]  /*8280*/  LDTM.16dp256bit.x4 R4, tmem[UR4+0x60] ;  /* 0x00006004000479ee */ /* 0x000e620008120000 */
[----:B------:R-:W-:Y:S01]  /*8290*/  R2UR UR4, R26 ;  /* 0x000000001a0472ca */ /* 0x000fe200000e0000 */
[----:B------:R-:W-:Y:S01]  /*82a0*/  NOP ;  /* 0x0000000000007918 */ /* 0x000fe20000000000 */
[C---:B------:R-:W-:Y:S02]  /*82b0*/  SHF.L.U32 R26, R31.reuse, 0x10, RZ ;  /* 0x000000101f1a7819 */ /* 0x040fe400000006ff */
[----:B------:R-:W-:Y:S02]  /*82c0*/  LOP3.LUT R28, R31, 0xffff0000, RZ, 0xc0, !PT ;  /* 0xffff00001f1c7812 */ /* 0x000fe400078ec0ff */
[C---:B------:R-:W-:Y:S02]  /*82d0*/  SHF.L.U32 R29, R36.reuse, 0x10, RZ ;  /* 0x00000010241d7819 */ /* 0x040fe400000006ff */
[----:B------:R-:W-:Y:S02]  /*82e0*/  LOP3.LUT R30, R36, 0xffff0000, RZ, 0xc0, !PT ;  /* 0xffff0000241e7812 */ /* 0x000fe400078ec0ff */
[C---:B------:R-:W-:Y:S02]  /*82f0*/  SHF.L.U32 R31, R37.reuse, 0x10, RZ ;  /* 0x00000010251f7819 */ /* 0x040fe400000006ff */
[----:B------:R-:W-:Y:S01]  /*8300*/  LOP3.LUT R32, R37, 0xffff0000, RZ, 0xc0, !PT ;  /* 0xffff000025207812 */ /* 0x000fe200078ec0ff */
[----:B------:R-:W-:Y:S01]  /*8310*/  UIADD3 UR4, UPT, UPT, UR4, 0xd0, URZ ;  /* 0x000000d004047890 */ /* 0x000fe2000fffe0ff */
[C---:B------:R-:W-:Y:S02]  /*8320*/  SHF.L.U32 R33, R38.reuse, 0x10, RZ ;  /* 0x0000001026217819 */ /* 0x040fe400000006ff */
[----:B------:R-:W-:Y:S01]  /*8330*/  LOP3.LUT R34, R38, 0xffff0000, RZ, 0xc0, !PT ;  /* 0xffff000026227812 */ /* 0x000fe200078ec0ff */
[----:B------:R-:W-:Y:S01]  /*8340*/  UPRMT UR4, UR52, 0x654, UR4 ;  /* 0x0000065434047896 */ /* 0x000fe20008000004 */
[C---:B------:R-:W-:Y:S02]  /*8350*/  SHF.L.U32 R35, R39.reuse, 0x10, RZ ;  /* 0x0000001027237819 */ /* 0x040fe400000006ff */
[----:B------:R-:W-:Y:S01]  /*8360*/  LOP3.LUT R36, R39, 0xffff0000, RZ, 0xc0, !PT ;  /* 0xffff000027247812 */ /* 0x000fe200078ec0ff */
[C---:B-1----:R-:W-:Y:S01]  /*8370*/  FMUL R4, R24.reuse, R4 ;  /* 0x0000000418047220 */ /* 0x042fe20000400000 */
[C---:B------:R-:W-:Y:S01]  /*8380*/  FMUL R5, R24.reuse, R5 ;  /* 0x0000000518057220 */ /* 0x040fe20000400000 */
[C---:B------:R-:W-:Y:S03]  /*8390*/  FMUL R6, R24.reuse, R6 ;  /* 0x0000000618067220 */ /* 0x040fe60000400000 */
[----:B------:R-:W-:Y:S01]  /*83a0*/  SYNCS.ARRIVE.TRANS64.RED.A1T0 RZ, [UR4], RZ ;  /* 0x000000ffffff79a7 */ /* 0x000fe20008100404 */
[C---:B------:R-:W-:Y:S01]  /*83b0*/  FFMA R4, R27.reuse, R0, R4 ;  /* 0x000000001b047223 */ /* 0x040fe20000000004 */
[C---:B------:R-:W-:Y:S01]  /*83c0*/  FFMA R5, R27.reuse, R2, R5 ;  /* 0x000000021b057223 */ /* 0x040fe20000000005 */
[----:B------:R-:W-:Y:S01]  /*83d0*/  FFMA R6, R27, R3, R6 ;  /* 0x000000031b067223 */ /* 0x000fe20000000006 */
[C---:B------:R-:W-:Y:S01]  /*83e0*/  FMUL R7, R24.reuse, R7 ;  /* 0x0000000718077220 */ /* 0x040fe20000400000 */
[C---:B------:R-:W-:Y:S01]  /*83f0*/  FMUL R8, R24.reuse, R8 ;  /* 0x0000000818087220 */ /* 0x040fe20000400000 */
[C---:B------:R-:W-:Y:S01]  /*8400*/  FMUL R9, R24.reuse, R9 ;  /* 0x0000000918097220 */ /* 0x040fe20000400000 */
[----:B------:R-:W-:Y:S01]  /*8410*/  F2FP.BF16.F32.PACK_AB R4, R5, R4 ;  /* 0x000000040504723e */ /* 0x000fe200000010ff */
[C---:B------:R-:W-:Y:S01]  /*8420*/  FFMA R7, R27.reuse, R20, R7 ;  /* 0x000000141b077223 */ /* 0x040fe20000000007 */
[C---:B------:R-:W-:Y:S01]  /*8430*/  FFMA R8, R27.reuse, R21, R8 ;  /* 0x000000151b087223 */ /* 0x040fe20000000008 */
[C---:B------:R-:W-:Y:S01]  /*8440*/  FFMA R9, R27.reuse, R25, R9 ;  /* 0x000000191b097223 */ /* 0x040fe20000000009 */
[C---:B------:R-:W-:Y:S01]  /*8450*/  FMUL R0, R24.reuse, R10 ;  /* 0x0000000a18007220 */ /* 0x040fe20000400000 */
[C---:B------:R-:W-:Y:S01]  /*8460*/  FMUL R2, R24.reuse, R11 ;  /* 0x0000000b18027220 */ /* 0x040fe20000400000 */
[C---:B------:R-:W-:Y:S01]  /*8470*/  FMUL R3, R24.reuse, R12 ;  /* 0x0000000c18037220 */ /* 0x040fe20000400000 */
[C---:B------:R-:W-:Y:S01]  /*8480*/  FMUL R10, R24.reuse, R13 ;  /* 0x0000000d180a7220 */ /* 0x040fe20000400000 */
[C---:B------:R-:W-:Y:S01]  /*8490*/  FFMA R0, R27.reuse, R26, R0 ;  /* 0x0000001a1b007223 */ /* 0x040fe20000000000 */
[C---:B------:R-:W-:Y:S01]  /*84a0*/  FMUL R11, R24.reuse, R14 ;  /* 0x0000000e180b7220 */ /* 0x040fe20000400000 */
[C---:B------:R-:W-:Y:S01]  /*84b0*/  FFMA R2, R27.reuse, R28, R2 ;  /* 0x0000001c1b027223 */ /* 0x040fe20000000002 */
[C---:B------:R-:W-:Y:S01]  /*84c0*/  FMUL R15, R24.reuse, R15 ;  /* 0x0000000f180f7220 */ /* 0x040fe20000400000 */
[C---:B------:R-:W-:Y:S01]  /*84d0*/  FMUL R12, R24.reuse, R16 ;  /* 0x00000010180c7220 */ /* 0x040fe20000400000 */
[C---:B------:R-:W-:Y:S01]  /*84e0*/  FFMA R3, R27.reuse, R29, R3 ;  /* 0x0000001d1b037223 */ /* 0x040fe20000000003 */
[C---:B------:R-:W-:Y:S01]  /*84f0*/  FMUL R13, R24.reuse, R17 ;  /* 0x00000011180d7220 */ /* 0x040fe20000400000 */
[C---:B------:R-:W-:Y:S01]  /*8500*/  FFMA R10, R27.reuse, R30, R10 ;  /* 0x0000001e1b0a7223 */ /* 0x040fe2000000000a */
[C---:B------:R-:W-:Y:S01]  /*8510*/  FMUL R14, R24.reuse, R18 ;  /* 0x00000012180e7220 */ /* 0x040fe20000400000 */
[C---:B------:R-:W-:Y:S01]  /*8520*/  FFMA R11, R27.reuse, R31, R11 ;  /* 0x0000001f1b0b7223 */ /* 0x040fe2000000000b */
[C---:B------:R-:W-:Y:S01]  /*8530*/  FFMA R15, R27.reuse, R32, R15 ;  /* 0x000000201b0f7223 */ /* 0x040fe2000000000f */
[----:B------:R-:W-:Y:S01]  /*8540*/  FMUL R19, R24, R19 ;  /* 0x0000001318137220 */ /* 0x000fe20000400000 */
[C---:B------:R-:W-:Y:S01]  /*8550*/  FFMA R12, R27.reuse, R33, R12 ;  /* 0x000000211b0c7223 */ /* 0x040fe2000000000c */
[C---:B------:R-:W-:Y:S01]  /*8560*/  FFMA R13, R27.reuse, R34, R13 ;  /* 0x000000221b0d7223 */ /* 0x040fe2000000000d */
[----:B------:R-:W-:Y:S01]  /*8570*/  FFMA R14, R27, R35, R14 ;  /* 0x000000231b0e7223 */ /* 0x000fe2000000000e */
[----:B------:R-:W-:Y:S01]  /*8580*/  F2FP.BF16.F32.PACK_AB R5, R7, R6 ;  /* 0x000000060705723e */ /* 0x000fe200000010ff */
[----:B------:R-:W-:Y:S01]  /*8590*/  FFMA R19, R27, R36, R19 ;  /* 0x000000241b137223 */ /* 0x000fe20000000013 */
[----:B------:R-:W-:Y:S02]  /*85a0*/  F2FP.BF16.F32.PACK_AB R6, R9, R8 ;  /* 0x000000080906723e */ /* 0x000fe400000010ff */
        /* <DEDUP_REMOVED lines=25> */
.L_x_135:
[----:B------:R-:W-:Y:S05]  /*8740*/  BSYNC.RECONVERGENT B0 ;  /* 0x0000000000007941 */ /* 0x000fea0003800200 */
.L_x_134:
[----:B------:R-:W-:Y:S01]  /*8750*/  BAR.SYNC.DEFER_BLOCKING 0x1, 0x80 ;  /* 0x0042000000007b1d */ /* 0x000fe20000010000 */
[----:B------:R-:W-:Y:S01]  /*8760*/  UISETP.NE.AND UP0, UPT, UR47, -0x4, UPT ;  /* 0xfffffffc2f00788c */ /* 0x000fe2000bf05270 */
[----:B------:R-:W-:Y:S08]  /*8770*/  IADD3 R22, PT, PT, R22, 0x1, RZ ;  /* 0x0000000116167810 */ /* 0x000ff00007ffe0ff */
[----:B------:R-:W-:Y:S05]  /*8780*/  BRA.U !UP0, `(.L_x_136) ;  /* 0x0000000108287547 */ /* 0x000fea000b800000 */
[----:B------:R-:W-:Y:S01]  /*8790*/  ISETP.NE.AND P0, PT, R59, RZ, PT ;  /* 0x000000ff3b00720c */ /* 0x000fe20003f05270 */
[----:B------:R-:W-:Y:S01]  /*87a0*/  IMAD.U32 R2, RZ, RZ, UR46 ;  /* 0x0000002eff027e24 */ /* 0x000fe2000f8e00ff */
[----:B------:R-:W-:Y:S01]  /*87b0*/  UIADD3 UR4, UPT, UPT, UR46, 0x1, URZ ;  /* 0x000000012e047890 */ /* 0x000fe2000fffe0ff */
[----:B------:R-:W-:Y:S03]  /*87c0*/  IMAD.U32 R0, RZ, RZ, UR52 ;  /* 0x00000034ff007e24 */ /* 0x000fe6000f8e00ff */
[----:B------:R-:W-:Y:S04]  /*87d0*/  UISETP.NE.AND UP0, UPT, UR4, 0x4, UPT ;  /* 0x000000040400788c */ /* 0x000fe8000bf05270 */
[----:B------:R-:W-:Y:S03]  /*87e0*/  USEL UR46, UR4, URZ, UP0 ;  /* 0x000000ff042e7287 */ /* 0x000fe60008000000 */
[----:B------:R-:W-:Y:S05]  /*87f0*/  @P0 LEA R2, R2, UR44, 0x3 ;  /* 0x0000002c02020c11 */ /* 0x000fea000f8e18ff */
[----:B------:R-:W-:Y:S05]  /*8800*/  @P0 VIADD R2, R2, 0x60 ;  /* 0x0000006002020836 */ /* 0x000fea0000000000 */
[----:B------:R-:W-:Y:S04]  /*8810*/  @P0 PRMT R0, R0, 0x654, R2 ;  /* 0x0000065400000816 */ /* 0x000fe80000000002 */
[----:B------:R3:W-:Y:S03]  /*8820*/  @P0 SYNCS.ARRIVE.TRANS64.RED.A1T0 RZ, [R0+URZ], RZ ;  /* 0x000000ff00ff09a7 */ /* 0x0007e600081004ff */
.L_x_136:
[----:B------:R-:W-:Y:S01]  /*8830*/  R2UR UR4, R47 ;  /* 0x000000002f0472ca */ /* 0x000fe200000e0000 */
[----:B------:R-:W-:Y:S01]  /*8840*/  UISETP.NE.AND UP0, UPT, UR62, URZ, UPT ;  /* 0x000000ff3e00728c */ /* 0x000fe2000bf05270 */
[----:B------:R-:W-:Y:S01]  /*8850*/  ISETP.NE.AND P0, PT, R51, 0x2, PT ;  /* 0x000000023300780c */ /* 0x000fe20003f05270 */
[----:B------:R-:W-:Y:S01]  /*8860*/  UIADD3 UR16, UPT, UPT, UR38, UR63, URZ ;  /* 0x0000003f26107290 */ /* 0x000fe2000fffe0ff */
[----:B------:R-:W-:Y:S01]  /*8870*/  ISETP.NE.AND P1, PT, R22, 0x4, PT ;  /* 0x000000041600780c */ /* 0x000fe20003f25270 */
[----:B------:R-:W-:Y:S01]  /*8880*/  UIADD3 UR47, UPT, UPT, UR47, 0x4, URZ ;  /* 0x000000042f2f7890 */ /* 0x000fe2000fffe0ff */
[----:B------:R-:W-:Y:S01]  /*8890*/  SEL R2, RZ, 0x1, P0 ;  /* 0x00000001ff027807 */ /* 0x000fe20000000000 */
[----:B------:R-:W-:Y:S01]  /*88a0*/  UMOV UR36, UR61 ;  /* 0x0000003d00247c82 */ /* 0x000fe20008000000 */
[----:B---3--:R-:W-:Y:S02]  /*88b0*/  SEL R0, RZ, 0x1, P1 ;  /* 0x00000001ff007807 */ /* 0x008fe40000800000 */
[----:B------:R-:W-:Y:S02]  /*88c0*/  LOP3.LUT R52, R52, R2, RZ, 0x3c, !PT ;  /* 0x0000000234347212 */ /* 0x000fe400078e3cff */
[----:B------:R-:W-:Y:S01]  /*88d0*/  LOP3.LUT R53, R53, R0, RZ, 0x3c, !PT ;  /* 0x0000000035357212 */ /* 0x000fe200078e3cff */
[----:B------:R-:W-:Y:S01]  /*88e0*/  UIADD3 UR20, UPT, UPT, UR37, UR4, URZ ;  /* 0x0000000425147290 */ /* 0x000fe2000fffe0ff */
[----:B------:R-:W-:Y:S02]  /*88f0*/  SEL R51, R51, RZ, P0 ;  /* 0x000000ff33337207 */ /* 0x000fe40000000000 */
[----:B------:R-:W-:Y:S01]  /*8900*/  SEL R22, R22, RZ, P1 ;  /* 0x000000ff16167207 */ /* 0x000fe20000800000 */
[----:B------:R-:W-:Y:S08]  /*8910*/  BRA.U UP0, `(.L_x_137) ;  /* 0xffffffcd00a47547 */ /* 0x000ff0000b83ffff */
[----:B------:R-:W-:-:S13]  /*8920*/  R2UR UR4, R48 ;  /* 0x00000000300472ca */ /* 0x000fda00000e0000 */
[----:B------:R-:W-:-:S09]  /*8930*/  UISETP.NE.AND UP0, UPT, UR4, URZ, UPT ;  /* 0x000000ff0400728c */ /* 0x000fd2000bf05270 */
[----:B------:R-:W-:Y:S05]  /*8940*/  BRA.U !UP0, `(.L_x_138) ;  /* 0x0000000108487547 */ /* 0x000fea000b800000 */
[----:B------:R-:W3:Y:S02]  /*8950*/  LDCU.64 UR4, c[0x0][0x890] ;  /* 0x00011200ff0477ac */ /* 0x000ee40008000a00 */
[----:B---3--:R-:W-:-:S04]  /*8960*/  UISETP.NE.U32.AND UP0, UPT, UR4, URZ, UPT ;  /* 0x000000ff0400728c */ /* 0x008fc8000bf05070 */
[----:B------:R-:W-:-:S09]  /*8970*/  UISETP.NE.AND.EX UP0, UPT, UR5, URZ, UPT, UP0 ;  /* 0x000000ff0500728c */ /* 0x000fd2000bf05300 */
[----:B------:R-:W-:Y:S05]  /*8980*/  BRA.U UP0, `(.L_x_139) ;  /* 0x00000001000c7547 */ /* 0x000fea000b800000 */
[----:B------:R-:W-:-:S13]  /*8990*/  FSETP.NEU.AND P0, PT, R27, RZ, PT ;  /* 0x000000ff1b00720b */ /* 0x000fda0003f0d000 */
[----:B------:R-:W-:Y:S05]  /*89a0*/  @!P0 EXIT ;  /* 0x000000000000894d */ /* 0x000fea0003800000 */
[----:B------:R-:W-:Y:S05]  /*89b0*/  BRA `(.L_x_138) ;  /* 0x00000000002c7947 */ /* 0x000fea0003800000 */
.L_x_139:
[----:B------:R-:W-:Y:S01]  /*89c0*/  ISETP.NE.AND P0, PT, R50, RZ, PT ;  /* 0x000000ff3200720c */ /* 0x000fe20003f05270 */
[----:B------:R-:W-:-:S12]  /*89d0*/  BSSY.RECONVERGENT B0, `(.L_x_138) ;  /* 0x0000009000007945 */ /* 0x000fd80003800200 */
[----:B------:R-:W-:Y:S05]  /*89e0*/  @P0 BRA `(.L_x_140) ;  /* 0x0000000000140947 */ /* 0x000fea0003800000 */
[----:B------:R-:W3:Y:S02]  /*89f0*/  LDCU.64 UR4, c[0x0][0x888] ;  /* 0x00011100ff0477ac */ /* 0x000ee40008000a00 */
[----:B---3--:R-:W-:-:S04]  /*8a00*/  ISETP.NE.U32.AND P0, PT, RZ, UR4, PT ;  /* 0x00000004ff007c0c */ /* 0x008fc8000bf05070 */
[----:B------:R-:W-:-:S13]  /*8a10*/  ISETP.NE.AND.EX P0, PT, RZ, UR5, PT, P0 ;  /* 0x00000005ff007c0c */ /* 0x000fda000bf05300 */
[----:B------:R-:W-:Y:S05]  /*8a20*/  @!P0 EXIT ;  /* 0x000000000000894d */ /* 0x000fea0003800000 */
[----:B------:R-:W-:Y:S05]  /*8a30*/  BRA `(.L_x_141) ;  /* 0x0000000000087947 */ /* 0x000fea0003800000 */
.L_x_140:
[----:B------:R-:W-:-:S13]  /*8a40*/  FSETP.NEU.AND P0, PT, R27, RZ, PT ;  /* 0x000000ff1b00720b */ /* 0x000fda0003f0d000 */
[----:B------:R-:W-:Y:S05]  /*8a50*/  @!P0 EXIT ;  /* 0x000000000000894d */ /* 0x000fea0003800000 */
.L_x_141:
[----:B------:R-:W-:Y:S05]  /*8a60*/  BSYNC.RECONVERGENT B0 ;  /* 0x0000000000007941 */ /* 0x000fea0003800200 */
.L_x_138:
[----:B------:R-:W-:Y:S01]  /*8a70*/  ULEA UR4, UR46, UR44, 0x3 ;  /* 0x0000002c2e047291 */ /* 0x000fe2000f8e18ff */
[----:B------:R-:W-:-:S04]  /*8a80*/  DEPBAR.LE SB0, 0x0 ;  /* 0x000080000000791a */ /* 0x000fc80000000000 */
[----:B------:R-:W-:-:S04]  /*8a90*/  UIADD3 UR4, UPT, UPT, UR4, 0x60, URZ ;  /* 0x0000006004047890 */ /* 0x000fc8000fffe0ff */
[----:B------:R-:W-:-:S09]  /*8aa0*/  UPRMT UR4, UR52, 0x654, UR4 ;  /* 0x0000065434047896 */ /* 0x000fd20008000004 */
[----:B------:R-:W-:Y:S01]  /*8ab0*/  SYNCS.ARRIVE.TRANS64.RED.A1T0 RZ, [UR4], RZ ;  /* 0x000000ffffff79a7 */ /* 0x000fe20008100404 */
[----:B------:R-:W-:Y:S05]  /*8ac0*/  EXIT ;  /* 0x000000000000794d */ /* 0x000fea0003800000 */
.L_x_24:
[----:B--2---:R2:W3:Y:S02]  /*8ad0*/  SYNCS.PHASECHK.TRANS64.TRYWAIT P0, [R0+URZ+0x100], R2 ;  /* 0x00010002000075a7 */ /* 0x0044e400080011ff */
[----:B---3--:R-:W-:Y:S05]  /*8ae0*/  @!P0 NANOSLEEP.SYNCS 0x989680 ;  /* 0x009896800000895d */ /* 0x008fea0003900000 */
[----:B------:R-:W3:Y:S02]  /*8af0*/  @!P0 SYNCS.PHASECHK.TRANS64 P0, [R0+URZ+0x100], R2 ;  /* 0x00010002000085a7 */ /* 0x000ee400080010ff */
[----:B---3--:R-:W-:Y:S05]  /*8b00*/  @!P0 BRA `(.L_x_24) ;  /* 0xfffffffc00f08947 */ /* 0x008fea000383ffff */
[----:B------:R-:W-:Y:S05]  /*8b10*/  BRA `(.L_x_142) ;  /* 0xffffff8c00b47947 */ /* 0x000fea000383ffff */
.L_x_27:
[----:B-1----:R-:W-:-:S07]  /*8b20*/  MOV R0, UR33 ;  /* 0x0000002100007c02 */ /* 0x002fce0008000f00 */
.L_x_143:
[----:B-1----:R1:W2:Y:S02]  /*8b30*/  SYNCS.PHASECHK.TRANS64.TRYWAIT P0, [R0+URZ+0x20], R3 ;  /* 0x00002003000075a7 */ /* 0x0022a400080011ff */
[----:B--2---:R-:W-:Y:S05]  /*8b40*/  @!P0 NANOSLEEP.SYNCS 0x989680 ;  /* 0x009896800000895d */ /* 0x004fea0003900000 */
[----:B------:R-:W2:Y:S02]  /*8b50*/  @!P0 SYNCS.PHASECHK.TRANS64 P0, [R0+URZ+0x20], R3 ;  /* 0x00002003000085a7 */ /* 0x000ea400080010ff */
[----:B--2---:R-:W-:Y:S05]  /*8b60*/  @!P0 BRA `(.L_x_143) ;  /* 0xfffffffc00f08947 */ /* 0x004fea000383ffff */
[----:B------:R-:W-:Y:S05]  /*8b70*/  BRA `(.L_x_26) ;  /* 0xffffff9000007947 */ /* 0x000fea000383ffff */
.L_x_36:
[----:B-1----:R-:W-:-:S07]  /*8b80*/  MOV R0, UR33 ;  /* 0x0000002100007c02 */ /* 0x002fce0008000f00 */
.L_x_144:
[----:B-1----:R1:W2:Y:S02]  /*8b90*/  SYNCS.PHASECHK.TRANS64.TRYWAIT P0, [R0+URZ+0x20], R3 ;  /* 0x00002003000075a7 */ /* 0x0022a400080011ff */
[----:B--2---:R-:W-:Y:S05]  /*8ba0*/  @!P0 NANOSLEEP.SYNCS 0x989680 ;  /* 0x009896800000895d */ /* 0x004fea0003900000 */
[----:B------:R-:W2:Y:S02]  /*8bb0*/  @!P0 SYNCS.PHASECHK.TRANS64 P0, [R0+URZ+0x20], R3 ;  /* 0x00002003000085a7 */ /* 0x000ea400080010ff */
[----:B--2---:R-:W-:Y:S05]  /*8bc0*/  @!P0 BRA `(.L_x_144) ;  /* 0xfffffffc00f08947 */ /* 0x004fea000383ffff */
[----:B------:R-:W-:Y:S05]  /*8bd0*/  BRA `(.L_x_35) ;  /* 0xffffff94000c7947 */ /* 0x000fea000383ffff */
.L_x_43:
[----:B-1----:R1:W4:Y:S02]  /*8be0*/  SYNCS.PHASECHK.TRANS64.TRYWAIT P0, [R3+URZ+0x90], R0 ;  /* 0x00009000030075a7 */ /* 0x00232400080011ff */
[----:B----4-:R-:W-:Y:S05]  /*8bf0*/  @!P0 NANOSLEEP.SYNCS 0x989680 ;  /* 0x009896800000895d */ /* 0x010fea0003900000 */
[----:B------:R-:W4:Y:S02]  /*8c00*/  @!P0 SYNCS.PHASECHK.TRANS64 P0, [R3+URZ+0x90], R0 ;  /* 0x00009000030085a7 */ /* 0x000f2400080010ff */
[----:B----4-:R-:W-:Y:S05]  /*8c10*/  @!P0 BRA `(.L_x_43) ;  /* 0xfffffffc00f08947 */ /* 0x010fea000383ffff */
[----:B------:R-:W-:Y:S05]  /*8c20*/  BRA `(.L_x_145) ;  /* 0xffffff9400f87947 */ /* 0x000fea000383ffff */
.L_x_47:
[----:B------:R-:W-:-:S07]  /*8c30*/  MOV R0, UR4 ;  /* 0x0000000400007c02 */ /* 0x000fce0008000f00 */
.L_x_146:
[----:B-1----:R1:W2:Y:S02]  /*8c40*/  SYNCS.PHASECHK.TRANS64.TRYWAIT P0, [R0+URZ], R2 ;  /* 0x00000002000075a7 */ /* 0x0022a400080011ff */
[----:B--2---:R-:W-:Y:S05]  /*8c50*/  @!P0 NANOSLEEP.SYNCS 0x989680 ;  /* 0x009896800000895d */ /* 0x004fea0003900000 */
[----:B------:R-:W2:Y:S02]  /*8c60*/  @!P0 SYNCS.PHASECHK.TRANS64 P0, [R0+URZ], R2 ;  /* 0x00000002000085a7 */ /* 0x000ea400080010ff */
[----:B--2---:R-:W-:Y:S05]  /*8c70*/  @!P0 BRA `(.L_x_146) ;  /* 0xfffffffc00f08947 */ /* 0x004fea000383ffff */
[----:B------:R-:W-:Y:S05]  /*8c80*/  BRA `(.L_x_147) ;  /* 0xffffff9c00a07947 */ /* 0x000fea000383ffff */
.L_x_48:
[----:B------:R-:W-:-:S07]  /*8c90*/  MOV R0, UR5 ;  /* 0x0000000500007c02 */ /* 0x000fce0008000f00 */
.L_x_148:
[----:B-1----:R1:W2:Y:S02]  /*8ca0*/  SYNCS.PHASECHK.TRANS64.TRYWAIT P0, [R0+URZ], R3 ;  /* 0x00000003000075a7 */ /* 0x0022a400080011ff */
[----:B--2---:R-:W-:Y:S05]  /*8cb0*/  @!P0 NANOSLEEP.SYNCS 0x989680 ;  /* 0x009896800000895d */ /* 0x004fea0003900000 */
[----:B------:R-:W2:Y:S02]  /*8cc0*/  @!P0 SYNCS.PHASECHK.TRANS64 P0, [R0+URZ], R3 ;  /* 0x00000003000085a7 */ /* 0x000ea400080010ff */
[----:B--2---:R-:W-:Y:S05]  /*8cd0*/  @!P0 BRA `(.L_x_148) ;  /* 0xfffffffc00f08947 */ /* 0x004fea000383ffff */
[----:B------:R-:W-:Y:S05]  /*8ce0*/  BRA `(.L_x_149) ;  /* 0xffffff9c00ac7947 */ /* 0x000fea000383ffff */
.L_x_49:
[----:B------:R-:W-:-:S07]  /*8cf0*/  MOV R0, UR5 ;  /* 0x0000000500007c02 */ /* 0x000fce0008000f00 */
.L_x_150:
[----:B-1----:R1:W2:Y:S02]  /*8d00*/  SYNCS.PHASECHK.TRANS64.TRYWAIT P0, [R0+URZ], R3 ;  /* 0x00000003000075a7 */ /* 0x0022a400080011ff */
[----:B--2---:R-:W-:Y:S05]  /*8d10*/  @!P0 NANOSLEEP.SYNCS 0x989680 ;  /* 0x009896800000895d */ /* 0x004fea0003900000 */
[----:B------:R-:W2:Y:S02]  /*8d20*/  @!P0 SYNCS.PHASECHK.TRANS64 P0, [R0+URZ], R3 ;  /* 0x00000003000085a7 */ /* 0x000ea400080010ff */
[----:B--2---:R-:W-:Y:S05]  /*8d30*/  @!P0 BRA `(.L_x_150) ;  /* 0xfffffffc00f08947 */ /* 0x004fea000383ffff */
[----:B------:R-:W-:Y:S05]  /*8d40*/  BRA `(.L_x_151) ;  /* 0xffffff9c00b87947 */ /* 0x000fea000383ffff */
.L_x_52:
[----:B--2---:R2:W3:Y:S02]  /*8d50*/  SYNCS.PHASECHK.TRANS64.TRYWAIT P0, [R2+URZ+0xf0], R4 ;  /* 0x0000f004020075a7 */ /* 0x0044e400080011ff */
[----:B---3--:R-:W-:Y:S05]  /*8d60*/  @!P0 NANOSLEEP.SYNCS 0x989680 ;  /* 0x009896800000895d */ /* 0x008fea0003900000 */
[----:B------:R-:W3:Y:S02]  /*8d70*/  @!P0 SYNCS.PHASECHK.TRANS64 P0, [R2+URZ+0xf0], R4 ;  /* 0x0000f004020085a7 */ /* 0x000ee400080010ff */
[----:B---3--:R-:W-:Y:S05]  /*8d80*/  @!P0 BRA `(.L_x_52) ;  /* 0xfffffffc00f08947 */ /* 0x008fea000383ffff */
[----:B------:R-:W-:Y:S05]  /*8d90*/  BRA `(.L_x_152) ;  /* 0xffffffa000147947 */ /* 0x000fea000383ffff */
.L_x_53:
[----:B------:R-:W-:-:S07]  /*8da0*/  MOV R2, UR4 ;  /* 0x0000000400027c02 */ /* 0x000fce0008000f00 */
.L_x_153:
[----:B--2---:R2:W3:Y:S02]  /*8db0*/  SYNCS.PHASECHK.TRANS64.TRYWAIT P0, [R2+URZ+0xa0], R5 ;  /* 0x0000a005020075a7 */ /* 0x0044e400080011ff */
[----:B---3--:R-:W-:Y:S05]  /*8dc0*/  @!P0 NANOSLEEP.SYNCS 0x989680 ;  /* 0x009896800000895d */ /* 0x008fea0003900000 */
[----:B------:R-:W3:Y:S02]  /*8dd0*/  @!P0 SYNCS.PHASECHK.TRANS64 P0, [R2+URZ+0xa0], R5 ;  /* 0x0000a005020085a7 */ /* 0x000ee400080010ff */
[----:B---3--:R-:W-:Y:S05]  /*8de0*/  @!P0 BRA `(.L_x_153) ;  /* 0xfffffffc00f08947 */ /* 0x008fea000383ffff */
[----:B------:R-:W-:Y:S05]  /*8df0*/  BRA `(.L_x_154) ;  /* 0xffffffa000247947 */ /* 0x000fea000383ffff */
.L_x_54:
[----:B--2---:R2:W3:Y:S02]  /*8e00*/  SYNCS.PHASECHK.TRANS64.TRYWAIT P1, [R2+URZ+0x90], R4 ;  /* 0x00009004020075a7 */ /* 0x0044e400080211ff */
[----:B---3--:R-:W-:Y:S05]  /*8e10*/  @!P1 NANOSLEEP.SYNCS 0x989680 ;  /* 0x009896800000995d */ /* 0x008fea0003900000 */
[----:B------:R-:W3:Y:S02]  /*8e20*/  @!P1 SYNCS.PHASECHK.TRANS64 P1, [R2+URZ+0x90], R4 ;  /* 0x00009004020095a7 */ /* 0x000ee400080210ff */
[----:B---3--:R-:W-:Y:S05]  /*8e30*/  @!P1 BRA `(.L_x_54) ;  /* 0xfffffffc00f09947 */ /* 0x008fea000383ffff */
[----:B------:R-:W-:Y:S05]  /*8e40*/  BRA `(.L_x_155) ;  /* 0xffffffa000547947 */ /* 0x000fea000383ffff */
.L_x_57:
[----:B------:R-:W-:-:S07]  /*8e50*/  MOV R0, UR4 ;  /* 0x0000000400007c02 */ /* 0x000fce0008000f00 */
.L_x_156:
[----:B--2---:R2:W3:Y:S02]  /*8e60*/  SYNCS.PHASECHK.TRANS64.TRYWAIT P0, [R0+URZ+0xa0], R2 ;  /* 0x0000a002000075a7 */ /* 0x0044e400080011ff */
[----:B---3--:R-:W-:Y:S05]  /*8e70*/  @!P0 NANOSLEEP.SYNCS 0x989680 ;  /* 0x009896800000895d */ /* 0x008fea0003900000 */
[----:B------:R-:W3:Y:S02]  /*8e80*/  @!P0 SYNCS.PHASECHK.TRANS64 P0, [R0+URZ+0xa0], R2 ;  /* 0x0000a002000085a7 */ /* 0x000ee400080010ff */
[----:B---3--:R-:W-:Y:S05]  /*8e90*/  @!P0 BRA `(.L_x_156) ;  /* 0xfffffffc00f08947 */ /* 0x008fea000383ffff */
[----:B------:R-:W-:Y:S05]  /*8ea0*/  BRA `(.L_x_56) ;  /* 0xffffffa000a87947 */ /* 0x000fea000383ffff */
.L_x_64:
[----:B-1----:R1:W2:Y:S02]  /*8eb0*/  SYNCS.PHASECHK.TRANS64.TRYWAIT P1, [R0+URZ+0x90], R2 ;  /* 0x00009002000075a7 */ /* 0x0022a400080211ff */
[----:B--2---:R-:W-:Y:S05]  /*8ec0*/  @!P1 NANOSLEEP.SYNCS 0x989680 ;  /* 0x009896800000995d */ /* 0x004fea0003900000 */
[----:B------:R-:W2:Y:S02]  /*8ed0*/  @!P1 SYNCS.PHASECHK.TRANS64 P1, [R0+URZ+0x90], R2 ;  /* 0x00009002000095a7 */ /* 0x000ea400080210ff */
[----:B--2---:R-:W-:Y:S05]  /*8ee0*/  @!P1 BRA `(.L_x_64) ;  /* 0xfffffffc00f09947 */ /* 0x004fea000383ffff */
[----:B------:R-:W-:Y:S05]  /*8ef0*/  BRA `(.L_x_157) ;  /* 0xffffffa8003c7947 */ /* 0x000fea000383ffff */
.L_x_65:
[----:B------:R-:W-:-:S07]  /*8f00*/  MOV R2, UR46 ;  /* 0x0000002e00027c02 */ /* 0x000fce0008000f00 */
.L_x_158:
[----:B-1----:R1:W2:Y:S02]  /*8f10*/  SYNCS.PHASECHK.TRANS64.TRYWAIT P0, [R2+URZ+0xd0], R0 ;  /* 0x0000d000020075a7 */ /* 0x0022a400080011ff */
[----:B--2---:R-:W-:Y:S05]  /*8f20*/  @!P0 NANOSLEEP.SYNCS 0x989680 ;  /* 0x009896800000895d */ /* 0x004fea0003900000 */
[----:B------:R-:W2:Y:S02]  /*8f30*/  @!P0 SYNCS.PHASECHK.TRANS64 P0, [R2+URZ+0xd0], R0 ;  /* 0x0000d000020085a7 */ /* 0x000ea400080010ff */
[----:B--2---:R-:W-:Y:S05]  /*8f40*/  @!P0 BRA `(.L_x_158) ;  /* 0xfffffffc00f08947 */ /* 0x004fea000383ffff */
[----:B------:R-:W-:Y:S05]  /*8f50*/  BRA `(.L_x_159) ;  /* 0xffffffa8008c7947 */ /* 0x000fea000383ffff */
.L_x_68:
[----:B------:R-:W-:Y:S07]  /*8f60*/  MOV R0, UR7 ;  /* 0x0000000700007c02 */ /* 0x000fee0008000f00 */
.L_x_160:
[----:B-1----:R1:W2:Y:S02]  /*8f70*/  SYNCS.PHASECHK.TRANS64.TRYWAIT P0, [R0+URZ], R2 ;  /* 0x00000002000075a7 */ /* 0x0022a400080011ff */
[----:B--2---:R-:W-:Y:S05]  /*8f80*/  @!P0 NANOSLEEP.SYNCS 0x989680 ;  /* 0x009896800000895d */ /* 0x004fea0003900000 */
[----:B------:R-:W2:Y:S02]  /*8f90*/  @!P0 SYNCS.PHASECHK.TRANS64 P0, [R0+URZ], R2 ;  /* 0x00000002000085a7 */ /* 0x000ea400080010ff */
[----:B--2---:R-:W-:Y:S05]  /*8fa0*/  @!P0 BRA `(.L_x_160) ;  /* 0xfffffffc00f08947 */ /* 0x004fea000383ffff */
[----:B------:R-:W-:Y:S05]  /*8fb0*/  BRA `(.L_x_67) ;  /* 0xffffffa800a87947 */ /* 0x000fea000383ffff */
.L_x_71:
[----:B------:R-:W-:-:S07]  /*8fc0*/  MOV R0, UR4 ;  /* 0x0000000400007c02 */ /* 0x000fce0008000f00 */
.L_x_161:
[----:B--2---:R2:W4:Y:S02]  /*8fd0*/  SYNCS.PHASECHK.TRANS64.TRYWAIT P0, [R0+URZ], R2 ;  /* 0x00000002000075a7 */ /* 0x00452400080011ff */
[----:B----4-:R-:W-:Y:S05]  /*8fe0*/  @!P0 NANOSLEEP.SYNCS 0x989680 ;  /* 0x009896800000895d */ /* 0x010fea0003900000 */
[----:B------:R-:W4:Y:S02]  /*8ff0*/  @!P0 SYNCS.PHASECHK.TRANS64 P0, [R0+URZ], R2 ;  /* 0x00000002000085a7 */ /* 0x000f2400080010ff */
[----:B----4-:R-:W-:Y:S05]  /*9000*/  @!P0 BRA `(.L_x_161) ;  /* 0xfffffffc00f08947 */ /* 0x010fea000383ffff */
[----:B------:R-:W-:Y:S05]  /*9010*/  BRA `(.L_x_162) ;  /* 0xffffffac00d47947 */ /* 0x000fea000383ffff */
.L_x_72:
[----:B------:R-:W-:-:S07]  /*9020*/  MOV R0, UR5 ;  /* 0x0000000500007c02 */ /* 0x000fce0008000f00 */
.L_x_163:
[----:B-1----:R1:W2:Y:S02]  /*9030*/  SYNCS.PHASECHK.TRANS64.TRYWAIT P0, [R0+URZ], R3 ;  /* 0x00000003000075a7 */ /* 0x0022a400080011ff */
[----:B--2---:R-:W-:Y:S05]  /*9040*/  @!P0 NANOSLEEP.SYNCS 0x989680 ;  /* 0x009896800000895d */ /* 0x004fea0003900000 */
[----:B------:R-:W2:Y:S02]  /*9050*/  @!P0 SYNCS.PHASECHK.TRANS64 P0, [R0+URZ], R3 ;  /* 0x00000003000085a7 */ /* 0x000ea400080010ff */
[----:B--2---:R-:W-:Y:S05]  /*9060*/  @!P0 BRA `(.L_x_163) ;  /* 0xfffffffc00f08947 */ /* 0x004fea000383ffff */
[----:B------:R-:W-:Y:S05]  /*9070*/  BRA `(.L_x_164) ;  /* 0xffffffac00e07947 */ /* 0x000fea000383ffff */
.L_x_73:
[----:B------:R-:W-:-:S07]  /*9080*/  MOV R0, UR5 ;  /* 0x0000000500007c02 */ /* 0x000fce0008000f00 */
.L_x_165:
[----:B-1----:R1:W2:Y:S02]  /*9090*/  SYNCS.PHASECHK.TRANS64.TRYWAIT P0, [R0+URZ], R3 ;  /* 0x00000003000075a7 */ /* 0x0022a400080011ff */
[----:B--2---:R-:W-:Y:S05]  /*90a0*/  @!P0 NANOSLEEP.SYNCS 0x989680 ;  /* 0x009896800000895d */ /* 0x004fea0003900000 */
[----:B------:R-:W2:Y:S02]  /*90b0*/  @!P0 SYNCS.PHASECHK.TRANS64 P0, [R0+URZ], R3 ;  /* 0x00000003000085a7 */ /* 0x000ea400080010ff */
[----:B--2---:R-:W-:Y:S05]  /*90c0*/  @!P0 BRA `(.L_x_165) ;  /* 0xfffffffc00f08947 */ /* 0x004fea000383ffff */
[----:B------:R-:W-:Y:S05]  /*90d0*/  BRA `(.L_x_166) ;  /* 0xffffffac00ec7947 */ /* 0x000fea000383ffff */
.L_x_74:
[----:B-1----:R-:W-:-:S07]  /*90e0*/  MOV R0, UR4 ;  /* 0x0000000400007c02 */ /* 0x002fce0008000f00 */
.L_x_167:
[----:B-1----:R1:W2:Y:S02]  /*90f0*/  SYNCS.PHASECHK.TRANS64.TRYWAIT P0, [R0+URZ], R2 ;  /* 0x00000002000075a7 */ /* 0x0022a400080011ff */
[----:B--2---:R-:W-:Y:S05]  /*9100*/  @!P0 NANOSLEEP.SYNCS 0x989680 ;  /* 0x009896800000895d */ /* 0x004fea0003900000 */
[----:B------:R-:W2:Y:S02]  /*9110*/  @!P0 SYNCS.PHASECHK.TRANS64 P0, [R0+URZ], R2 ;  /* 0x00000002000085a7 */ /* 0x000ea400080010ff */
[----:B--2---:R-:W-:Y:S05]  /*9120*/  @!P0 BRA `(.L_x_167) ;  /* 0xfffffffc00f08947 */ /* 0x004fea000383ffff */
[----:B------:R-:W-:Y:S05]  /*9130*/  BRA `(.L_x_168) ;  /* 0xffffffac00f87947 */ /* 0x000fea000383ffff */
.L_x_79:
[----:B---3--:R3:W4:Y:S02]  /*9140*/  SYNCS.PHASECHK.TRANS64.TRYWAIT P0, [R12+URZ+0x90], R0 ;  /* 0x000090000c0075a7 */ /* 0x00872400080011ff */
[----:B----4-:R-:W-:Y:S05]  /*9150*/  @!P0 NANOSLEEP.SYNCS 0x989680 ;  /* 0x009896800000895d */ /* 0x010fea0003900000 */
[----:B------:R-:W4:Y:S02]  /*9160*/  @!P0 SYNCS.PHASECHK.TRANS64 P0, [R12+URZ+0x90], R0 ;  /* 0x000090000c0085a7 */ /* 0x000f2400080010ff */
[----:B----4-:R-:W-:Y:S05]  /*9170*/  @!P0 BRA `(.L_x_79) ;  /* 0xfffffffc00f08947 */ /* 0x010fea000383ffff */
[----:B------:R-:W-:Y:S05]  /*9180*/  BRA `(.L_x_169) ;  /* 0xffffffb400187947 */ /* 0x000fea000383ffff */
.L_x_82:
[----:B-1----:R-:W-:Y:S07]  /*9190*/  MOV R0, UR21 ;  /* 0x0000001500007c02 */ /* 0x002fee0008000f00 */
.L_x_170:
[----:B-1----:R1:W3:Y:S02]  /*91a0*/  SYNCS.PHASECHK.TRANS64.TRYWAIT P2, [R0+URZ+0x88], R6 ;  /* 0x00008806000075a7 */ /* 0x0022e400080411ff */
[----:B---3--:R-:W-:Y:S05]  /*91b0*/  @!P2 NANOSLEEP.SYNCS 0x989680 ;  /* 0x009896800000a95d */ /* 0x008fea0003900000 */
[----:B------:R-:W3:Y:S02]  /*91c0*/  @!P2 SYNCS.PHASECHK.TRANS64 P2, [R0+URZ+0x88], R6 ;  /* 0x000088060000a5a7 */ /* 0x000ee400080410ff */
[----:B---3--:R-:W-:Y:S05]  /*91d0*/  @!P2 BRA `(.L_x_170) ;  /* 0xfffffffc00f0a947 */ /* 0x008fea000383ffff */
[----:B------:R-:W-:Y:S05]  /*91e0*/  BRA `(.L_x_81) ;  /* 0xffffffb800807947 */ /* 0x000fea000383ffff */
.L_x_85:
[----:B------:R-:W-:Y:S07]  /*91f0*/  MOV R0, UR21 ;  /* 0x0000001500007c02 */ /* 0x000fee0008000f00 */
.L_x_171:
[----:B-1----:R1:W3:Y:S02]  /*9200*/  SYNCS.PHASECHK.TRANS64.TRYWAIT P0, [R0+URZ+0x60], R9 ;  /* 0x00006009000075a7 */ /* 0x0022e400080011ff */
[----:B---3--:R-:W-:Y:S05]  /*9210*/  @!P0 NANOSLEEP.SYNCS 0x989680 ;  /* 0x009896800000895d */ /* 0x008fea0003900000 */
[----:B------:R-:W3:Y:S02]  /*9220*/  @!P0 SYNCS.PHASECHK.TRANS64 P0, [R0+URZ+0x60], R9 ;  /* 0x00006009000085a7 */ /* 0x000ee400080010ff */
[----:B---3--:R-:W-:Y:S05]  /*9230*/  @!P0 BRA `(.L_x_171) ;  /* 0xfffffffc00f08947 */ /* 0x008fea000383ffff */
[----:B------:R-:W-:Y:S05]  /*9240*/  BRA `(.L_x_172) ;  /* 0xffffffb800dc7947 */ /* 0x000fea000383ffff */
.L_x_86:
[----:B------:R-:W-:Y:S07]  /*9250*/  MOV R0, UR21 ;  /* 0x0000001500007c02 */ /* 0x000fee0008000f00 */
.L_x_173:
[----:B-1----:R1:W3:Y:S02]  /*9260*/  SYNCS.PHASECHK.TRANS64.TRYWAIT P0, [R0+URZ+0x68], R9 ;  /* 0x00006809000075a7 */ /* 0x0022e400080011ff */
[----:B---3--:R-:W-:Y:S05]  /*9270*/  @!P0 NANOSLEEP.SYNCS 0x989680 ;  /* 0x009896800000895d */ /* 0x008fea0003900000 */
[----:B------:R-:W3:Y:S02]  /*9280*/  @!P0 SYNCS.PHASECHK.TRANS64 P0, [R0+URZ+0x68], R9 ;  /* 0x00006809000085a7 */ /* 0x000ee400080010ff */
[----:B---3--:R-:W-:Y:S05]  /*9290*/  @!P0 BRA `(.L_x_173) ;  /* 0xfffffffc00f08947 */ /* 0x008fea000383ffff */
[----:B------:R-:W-:Y:S05]  /*92a0*/  BRA `(.L_x_174) ;  /* 0xffffffbc00187947 */ /* 0x000fea000383ffff */
.L_x_87:
[----:B------:R-:W-:Y:S07]  /*92b0*/  MOV R0, UR21 ;  /* 0x0000001500007c02 */ /* 0x000fee0008000f00 */
.L_x_175:
[----:B-1----:R1:W3:Y:S02]  /*92c0*/  SYNCS.PHASECHK.TRANS64.TRYWAIT P0, [R0+URZ+0x70], R9 ;  /* 0x00007009000075a7 */ /* 0x0022e400080011ff */
[----:B---3--:R-:W-:Y:S05]  /*92d0*/  @!P0 NANOSLEEP.SYNCS 0x989680 ;  /* 0x009896800000895d */ /* 0x008fea0003900000 */
[----:B------:R-:W3:Y:S02]  /*92e0*/  @!P0 SYNCS.PHASECHK.TRANS64 P0, [R0+URZ+0x70], R9 ;  /* 0x00007009000085a7 */ /* 0x000ee400080010ff */
[----:B---3--:R-:W-:Y:S05]  /*92f0*/  @!P0 BRA `(.L_x_175) ;  /* 0xfffffffc00f08947 */ /* 0x008fea000383ffff */
[----:B------:R-:W-:Y:S05]  /*9300*/  BRA `(.L_x_176) ;  /* 0xffffffbc00607947 */ /* 0x000fea000383ffff */
.L_x_88:
[----:B------:R-:W-:Y:S07]  /*9310*/  MOV R0, UR21 ;  /* 0x0000001500007c02 */ /* 0x000fee0008000f00 */
.L_x_177:
[----:B-1----:R1:W3:Y:S02]  /*9320*/  SYNCS.PHASECHK.TRANS64.TRYWAIT P0, [R0+URZ+0x78], R9 ;  /* 0x00007809000075a7 */ /* 0x0022e400080011ff */
[----:B---3--:R-:W-:Y:S05]  /*9330*/  @!P0 NANOSLEEP.SYNCS 0x989680 ;  /* 0x009896800000895d */ /* 0x008fea0003900000 */
[----:B------:R-:W3:Y:S02]  /*9340*/  @!P0 SYNCS.PHASECHK.TRANS64 P0, [R0+URZ+0x78], R9 ;  /* 0x00007809000085a7 */ /* 0x000ee400080010ff */
[----:B---3--:R-:W-:Y:S05]  /*9350*/  @!P0 BRA `(.L_x_177) ;  /* 0xfffffffc00f08947 */ /* 0x008fea000383ffff */
[----:B------:R-:W-:Y:S05]  /*9360*/  BRA `(.L_x_178) ;  /* 0xffffffbc00a47947 */ /* 0x000fea000383ffff */
.L_x_90:
[----:B------:R-:W-:-:S07]  /*9370*/  MOV R0, UR21 ;  /* 0x0000001500007c02 */ /* 0x000fce0008000f00 */
.L_x_179:
[----:B-1----:R1:W4:Y:S02]  /*9380*/  SYNCS.PHASECHK.TRANS64.TRYWAIT P0, [R0+URZ+0x60], R2 ;  /* 0x00006002000075a7 */ /* 0x00232400080011ff */
[----:B----4-:R-:W-:Y:S05]  /*9390*/  @!P0 NANOSLEEP.SYNCS 0x989680 ;  /* 0x009896800000895d */ /* 0x010fea0003900000 */
[----:B------:R-:W4:Y:S02]  /*93a0*/  @!P0 SYNCS.PHASECHK.TRANS64 P0, [R0+URZ+0x60], R2 ;  /* 0x00006002000085a7 */ /* 0x000f2400080010ff */
[----:B----4-:R-:W-:Y:S05]  /*93b0*/  @!P0 BRA `(.L_x_179) ;  /* 0xfffffffc00f08947 */ /* 0x010fea000383ffff */
[----:B------:R-:W-:Y:S05]  /*93c0*/  BRA `(.L_x_180) ;  /* 0xffffffc000187947 */ /* 0x000fea000383ffff */
.L_x_91:
[----:B-1----:R-:W-:-:S07]  /*93d0*/  MOV R0, UR21 ;  /* 0x0000001500007c02 */ /* 0x002fce0008000f00 */
.L_x_181:
[----:B-1----:R1:W4:Y:S02]  /*93e0*/  SYNCS.PHASECHK.TRANS64.TRYWAIT P0, [R0+URZ+0x68], R2 ;  /* 0x00006802000075a7 */ /* 0x00232400080011ff */
[----:B----4-:R-:W-:Y:S05]  /*93f0*/  @!P0 NANOSLEEP.SYNCS 0x989680 ;  /* 0x009896800000895d */ /* 0x010fea0003900000 */
[----:B------:R-:W4:Y:S02]  /*9400*/  @!P0 SYNCS.PHASECHK.TRANS64 P0, [R0+URZ+0x68], R2 ;  /* 0x00006802000085a7 */ /* 0x000f2400080010ff */
[----:B----4-:R-:W-:Y:S05]  /*9410*/  @!P0 BRA `(.L_x_181) ;  /* 0xfffffffc00f08947 */ /* 0x010fea000383ffff */
[----:B------:R-:W-:Y:S05]  /*9420*/  BRA `(.L_x_182) ;  /* 0xffffffc000087947 */ /* 0x000fea000383ffff */
.L_x_92:
[----:B-1----:R-:W-:-:S07]  /*9430*/  MOV R0, UR21 ;  /* 0x0000001500007c02 */ /* 0x002fce0008000f00 */
.L_x_183:
[----:B-1----:R1:W4:Y:S02]  /*9440*/  SYNCS.PHASECHK.TRANS64.TRYWAIT P0, [R0+URZ+0x70], R2 ;  /* 0x00007002000075a7 */ /* 0x00232400080011ff */
[----:B----4-:R-:W-:Y:S05]  /*9450*/  @!P0 NANOSLEEP.SYNCS 0x989680 ;  /* 0x009896800000895d */ /* 0x010fea0003900000 */
[----:B------:R-:W4:Y:S02]  /*9460*/  @!P0 SYNCS.PHASECHK.TRANS64 P0, [R0+URZ+0x70], R2 ;  /* 0x00007002000085a7 */ /* 0x000f2400080010ff */
[----:B----4-:R-:W-:Y:S05]  /*9470*/  @!P0 BRA `(.L_x_183) ;  /* 0xfffffffc00f08947 */ /* 0x010fea000383ffff */
[----:B------:R-:W-:Y:S05]  /*9480*/  BRA `(.L_x_184) ;  /* 0xffffffbc00f87947 */ /* 0x000fea000383ffff */
.L_x_94:
[----:B-1----:R1:W2:Y:S02]  /*9490*/  SYNCS.PHASECHK.TRANS64.TRYWAIT P0, [R3+URZ+0x90], R0 ;  /* 0x00009000030075a7 */ /* 0x0022a400080011ff */
[----:B--2---:R-:W-:Y:S05]  /*94a0*/  @!P0 NANOSLEEP.SYNCS 0x989680 ;  /* 0x009896800000895d */ /* 0x004fea0003900000 */
[----:B------:R-:W2:Y:S02]  /*94b0*/  @!P0 SYNCS.PHASECHK.TRANS64 P0, [R3+URZ+0x90], R0 ;  /* 0x00009000030085a7 */ /* 0x000ea400080010ff */
[----:B--2---:R-:W-:Y:S05]  /*94c0*/  @!P0 BRA `(.L_x_94) ;  /* 0xfffffffc00f08947 */ /* 0x004fea000383ffff */
[----:B------:R-:W-:Y:S05]  /*94d0*/  BRA `(.L_x_185) ;  /* 0xffffffc000c87947 */ /* 0x000fea000383ffff */
.L_x_105:
[----:B-1----:R-:W-:Y:S04]  /*94e0*/  MOV R0, UR44 ;  /* 0x0000002c00007c02 */ /* 0x002fe80008000f00 */
[----:B------:R1:W2:Y:S03]  /*94f0*/  SYNCS.PHASECHK.TRANS64.TRYWAIT P1, [R0+URZ+0x40], R3 ;  /* 0x00004003000075a7 */ /* 0x0002a600080211ff */
[----:B--2---:R-:W-:Y:S05]  /*9500*/  @!P1 NANOSLEEP.SYNCS 0x989680 ;  /* 0x009896800000995d */ /* 0x004fea0003900000 */
[----:B------:R-:W2:Y:S02]  /*9510*/  @!P1 SYNCS.PHASECHK.TRANS64 P1, [R0+URZ+0x40], R3 ;  /* 0x00004003000095a7 */ /* 0x000ea400080210ff */
[----:B--2---:R-:W-:Y:S05]  /*9520*/  @!P1 BRA `(.L_x_105) ;  /* 0xfffffffc00ec9947 */ /* 0x004fea000383ffff */
[----:B------:R-:W-:Y:S05]  /*9530*/  BRA `(.L_x_104) ;  /* 0xffffffd000387947 */ /* 0x000fea000383ffff */
.L_x_107:
[----:B-1----:R1:W3:Y:S02]  /*9540*/  SYNCS.PHASECHK.TRANS64.TRYWAIT P0, [R26+URZ+0xb0], R2 ;  /* 0x0000b0021a0075a7 */ /* 0x0022e400080011ff */
[----:B---3--:R-:W-:Y:S05]  /*9550*/  @!P0 NANOSLEEP.SYNCS 0x989680 ;  /* 0x009896800000895d */ /* 0x008fea0003900000 */
[----:B------:R-:W3:Y:S02]  /*9560*/  @!P0 SYNCS.PHASECHK.TRANS64 P0, [R26+URZ+0xb0], R2 ;  /* 0x0000b0021a0085a7 */ /* 0x000ee400080010ff */
[----:B---3--:R-:W-:Y:S05]  /*9570*/  @!P0 BRA `(.L_x_107) ;  /* 0xfffffffc00f08947 */ /* 0x008fea000383ffff */
[----:B------:R-:W-:Y:S05]  /*9580*/  BRA `(.L_x_106) ;  /* 0xffffffd0005c7947 */ /* 0x000fea000383ffff */
.L_x_116:
[----:B---3--:R3:W4:Y:S02]  /*9590*/  SYNCS.PHASECHK.TRANS64.TRYWAIT P0, [R2+URZ+0x40], R0 ;  /* 0x00004000020075a7 */ /* 0x00872400080011ff */
[----:B----4-:R-:W-:Y:S05]  /*95a0*/  @!P0 NANOSLEEP.SYNCS 0x989680 ;  /* 0x009896800000895d */ /* 0x010fea0003900000 */
[----:B------:R-:W4:Y:S02]  /*95b0*/  @!P0 SYNCS.PHASECHK.TRANS64 P0, [R2+URZ+0x40], R0 ;  /* 0x00004000020085a7 */ /* 0x000f2400080010ff */
[----:B----4-:R-:W-:Y:S05]  /*95c0*/  @!P0 BRA `(.L_x_116) ;  /* 0xfffffffc00f08947 */ /* 0x010fea000383ffff */
[----:B------:R-:W-:Y:S05]  /*95d0*/  BRA `(.L_x_115) ;  /* 0xffffffd800487947 */ /* 0x000fea000383ffff */
.L_x_124:
[----:B---3--:R3:W4:Y:S02]  /*95e0*/  SYNCS.PHASECHK.TRANS64.TRYWAIT P0, [R2+URZ+0x40], R4 ;  /* 0x00004004020075a7 */ /* 0x00872400080011ff */
[----:B----4-:R-:W-:Y:S05]  /*95f0*/  @!P0 NANOSLEEP.SYNCS 0x989680 ;  /* 0x009896800000895d */ /* 0x010fea0003900000 */
[----:B------:R-:W4:Y:S02]  /*9600*/  @!P0 SYNCS.PHASECHK.TRANS64 P0, [R2+URZ+0x40], R4 ;  /* 0x00004004020085a7 */ /* 0x000f2400080010ff */
[----:B----4-:R-:W-:Y:S05]  /*9610*/  @!P0 BRA `(.L_x_124) ;  /* 0xfffffffc00f08947 */ /* 0x010fea000383ffff */
[----:B------:R-:W-:Y:S05]  /*9620*/  BRA `(.L_x_123) ;  /* 0xffffffe000587947 */ /* 0x000fea000383ffff */
.L_x_132:
[----:B---3--:R3:W4:Y:S02]  /*9630*/  SYNCS.PHASECHK.TRANS64.TRYWAIT P0, [R3+URZ+0x40], R0 ;  /* 0x00004000030075a7 */ /* 0x00872400080011ff */
[----:B----4-:R-:W-:Y:S05]  /*9640*/  @!P0 NANOSLEEP.SYNCS 0x989680 ;  /* 0x009896800000895d */ /* 0x010fea0003900000 */
[----:B------:R-:W4:Y:S02]  /*9650*/  @!P0 SYNCS.PHASECHK.TRANS64 P0, [R3+URZ+0x40], R0 ;  /* 0x00004000030085a7 */ /* 0x000f2400080010ff */
[----:B----4-:R-:W-:Y:S05]  /*9660*/  @!P0 BRA `(.L_x_132) ;  /* 0xfffffffc00f08947 */ /* 0x010fea000383ffff */
[----:B------:R-:W-:Y:S05]  /*9670*/  BRA `(.L_x_131) ;  /* 0xffffffe800687947 */ /* 0x000fea000383ffff */
        .weak           $__internal_0_$__cuda_sm10x_tcgen05_guardrail_trap_col_being_dealloced_not_returned_by_alloc
        .type           $__internal_0_$__cuda_sm10x_tcgen05_guardrail_trap_col_being_dealloced_not_returned_by_alloc,@function
        .size           $__internal_0_$__cuda_sm10x_tcgen05_guardrail_trap_col_being_dealloced_not_returned_by_alloc,($__internal_1_$__cuda_sm10x_tcgen05_guardrail_trap_phase_invalid_during_alloc - $__internal_0_$__cuda_sm10x_tcgen05_guardrail_trap_col_being_dealloced_not_returned_by_alloc)
$__internal_0_$__cuda_sm10x_tcgen05_guardrail_trap_col_being_dealloced_not_returned_by_alloc:
[----:B------:R-:W-:Y:S05]  /*9680*/  BPT.TRAP 0x1 ;  /* 0x000000040000795c */ /* 0x000fea0000300000 */
[----:B------:R-:W-:-:S04]  /*9690*/  HFMA2 R3, -RZ, RZ, 0, 0 ;  /* 0x00000000ff037431 */ /* 0x000fc800000001ff */
[----:B------:R-:W-:Y:S05]  /*96a0*/  RET.REL.NODEC R2 `(_ZN7cutlass13device_kernelINS_4gemm6kernel13GemmUniversalIN4cute5tupleIJiiiiEEENS1_10collective13CollectiveMmaINS1_35MainloopSm100TmaUmmaWarpSpecializedILi4ELi2ELi4ENS5_IJNS4_1CILi2EEESB_NSA_ILi1EEEEEEEENS5_IJNSA_ILi64EEENSA_ILi128EEESG_EEENS_10bfloat16_tENS5_IJlSC_lEEESI_SJ_NS4_8TiledMMAINS4_8MMA_AtomIJNS4_20SM100_MMA_F16BF16_SSISI_SI_fLi64ELi128ELNS4_4UMMA5MajorE0ELSO_0ELNSN_7ScaleInE0ELSP_0EEEEEENS4_6LayoutINS5_IJSC_SC_SC_EEENS5_IJNSA_ILi0EEESU_SU_EEEEENS5_IJNS4_10UnderscoreESX_SX_EEEEENS4_23SM90_TMA_LOAD_MULTICASTENS4_14ComposedLayoutINS4_7SwizzleILi3ELi4ELi3EEENS4_18smem_ptr_flag_bitsILi16EEENSS_INS5_IJNSA_ILi8EEESF_EEENS5_IJSF_SC_EEEEEEEvNS4_8identityES10_S1A_vS1B_EENS_8epilogue10collective18CollectiveEpilogueINS1D_23Sm100TmaWarpSpecializedILi4ELi2ELi16ELb1ELb0EEEJSH_NS5_IJNSS_ISF_SC_EENSS_INSA_ILi32EEESC_EEEEESI_SJ_SI_SJ_NS1D_6fusion15FusionCallbacksIS1H_NS1M_17LinearCombinationISI_fSI_fLNS_15FloatRoundStyleE2EEESH_S1L_JEEENS4_5SM1004TMEM4LOAD26SM100_TMEM_LOAD_16dp256b4xENS4_13SM90_TMA_LOADENS11_INS12_ILi2ELi4ELi3EEES15_NSS_INS5_IJS16_S1J_EEENS5_IJS1J_SC_EEEEEEENS4_17SM75_U32x4_LDSM_NENS4_14SM90_TMA_STOREES21_NS4_17SM90_U32x4_STSM_NENS4_39AutoVectorizingCopyWithAssumedAlignmentILi128EEEEEEvvEEEEvNT_6ParamsE) ;  /* 0xffffff6802547950 */ /* 0x000fea0003c3ffff */
        .weak           $__internal_1_$__cuda_sm10x_tcgen05_guardrail_trap_phase_invalid_during_alloc
        .type           $__internal_1_$__cuda_sm10x_tcgen05_guardrail_trap_phase_invalid_during_alloc,@function
        .size           $__internal_1_$__cuda_sm10x_tcgen05_guardrail_trap_phase_invalid_during_alloc,($__internal_2_$__cuda_sm10x_tcgen05_guardrail_trap_unallocated_columns_being_dealloced - $__internal_1_$__cuda_sm10x_tcgen05_guardrail_trap_phase_invalid_during_alloc)
$__internal_1_$__cuda_sm10x_tcgen05_guardrail_trap_phase_invalid_during_alloc:
[----:B------:R-:W-:Y:S05]  /*96b0*/  BPT.TRAP 0x1 ;  /* 0x000000040000795c */ /* 0x000fea0000300000 */
[----:B------:R-:W-:-:S04]  /*96c0*/  MOV R5, 0x0 ;  /* 0x0000000000057802 */ /* 0x000fc80000000f00 */
[----:B------:R-:W-:Y:S05]  /*96d0*/  RET.REL.NODEC R4 `(_ZN7cutlass13device_kernelINS_4gemm6kernel13GemmUniversalIN4cute5tupleIJiiiiEEENS1_10collective13CollectiveMmaINS1_35MainloopSm100TmaUmmaWarpSpecializedILi4ELi2ELi4ENS5_IJNS4_1CILi2EEESB_NSA_ILi1EEEEEEEENS5_IJNSA_ILi64EEENSA_ILi128EEESG_EEENS_10bfloat16_tENS5_IJlSC_lEEESI_SJ_NS4_8TiledMMAINS4_8MMA_AtomIJNS4_20SM100_MMA_F16BF16_SSISI_SI_fLi64ELi128ELNS4_4UMMA5MajorE0ELSO_0ELNSN_7ScaleInE0ELSP_0EEEEEENS4_6LayoutINS5_IJSC_SC_SC_EEENS5_IJNSA_ILi0EEESU_SU_EEEEENS5_IJNS4_10UnderscoreESX_SX_EEEEENS4_23SM90_TMA_LOAD_MULTICASTENS4_14ComposedLayoutINS4_7SwizzleILi3ELi4ELi3EEENS4_18smem_ptr_flag_bitsILi16EEENSS_INS5_IJNSA_ILi8EEESF_EEENS5_IJSF_SC_EEEEEEEvNS4_8identityES10_S1A_vS1B_EENS_8epilogue10collective18CollectiveEpilogueINS1D_23Sm100TmaWarpSpecializedILi4ELi2ELi16ELb1ELb0EEEJSH_NS5_IJNSS_ISF_SC_EENSS_INSA_ILi32EEESC_EEEEESI_SJ_SI_SJ_NS1D_6fusion15FusionCallbacksIS1H_NS1M_17LinearCombinationISI_fSI_fLNS_15FloatRoundStyleE2EEESH_S1L_JEEENS4_5SM1004TMEM4LOAD26SM100_TMEM_LOAD_16dp256b4xENS4_13SM90_TMA_LOADENS11_INS12_ILi2ELi4ELi3EEES15_NSS_INS5_IJS16_S1J_EEENS5_IJS1J_SC_EEEEEEENS4_17SM75_U32x4_LDSM_NENS4_14SM90_TMA_STOREES21_NS4_17SM90_U32x4_STSM_NENS4_39AutoVectorizingCopyWithAssumedAlignmentILi128EEEEEEvvEEEEvNT_6ParamsE) ;  /* 0xffffff6804487950 */ /* 0x000fea0003c3ffff */
        .weak           $__internal_2_$__cuda_sm10x_tcgen05_guardrail_trap_unallocated_columns_being_dealloced
        .type           $__internal_2_$__cuda_sm10x_tcgen05_guardrail_trap_unallocated_columns_being_dealloced,@function
        .size           $__internal_2_$__cuda_sm10x_tcgen05_guardrail_trap_unallocated_columns_being_dealloced,(.L_x_187 - $__internal_2_$__cuda_sm10x_tcgen05_guardrail_trap_unallocated_columns_being_dealloced)
$__internal_2_$__cuda_sm10x_tcgen05_guardrail_trap_unallocated_columns_being_dealloced:
[----:B------:R-:W-:Y:S05]  /*96e0*/  BPT.TRAP 0x1 ;  /* 0x000000040000795c */ /* 0x000fea0000300000 */
[----:B------:R-:W-:-:S04]  /*96f0*/  HFMA2 R3, -RZ, RZ, 0, 0 ;  /* 0x00000000ff037431 */ /* 0x000fc800000001ff */
[----:B------:R-:W-:Y:S05]  /*9700*/  RET.REL.NODEC R2 `(_ZN7cutlass13device_kernelINS_4gemm6kernel13GemmUniversalIN4cute5tupleIJiiiiEEENS1_10collective13CollectiveMmaINS1_35MainloopSm100TmaUmmaWarpSpecializedILi4ELi2ELi4ENS5_IJNS4_1CILi2EEESB_NSA_ILi1EEEEEEEENS5_IJNSA_ILi64EEENSA_ILi128EEESG_EEENS_10bfloat16_tENS5_IJlSC_lEEESI_SJ_NS4_8TiledMMAINS4_8MMA_AtomIJNS4_20SM100_MMA_F16BF16_SSISI_SI_fLi64ELi128ELNS4_4UMMA5MajorE0ELSO_0ELNSN_7ScaleInE0ELSP_0EEEEEENS4_6LayoutINS5_IJSC_SC_SC_EEENS5_IJNSA_ILi0EEESU_SU_EEEEENS5_IJNS4_10UnderscoreESX_SX_EEEEENS4_23SM90_TMA_LOAD_MULTICASTENS4_14ComposedLayoutINS4_7SwizzleILi3ELi4ELi3EEENS4_18smem_ptr_flag_bitsILi16EEENSS_INS5_IJNSA_ILi8EEESF_EEENS5_IJSF_SC_EEEEEEEvNS4_8identityES10_S1A_vS1B_EENS_8epilogue10collective18CollectiveEpilogueINS1D_23Sm100TmaWarpSpecializedILi4ELi2ELi16ELb1ELb0EEEJSH_NS5_IJNSS_ISF_SC_EENSS_INSA_ILi32EEESC_EEEEESI_SJ_SI_SJ_NS1D_6fusion15FusionCallbacksIS1H_NS1M_17LinearCombinationISI_fSI_fLNS_15FloatRoundStyleE2EEESH_S1L_JEEENS4_5SM1004TMEM4LOAD26SM100_TMEM_LOAD_16dp256b4xENS4_13SM90_TMA_LOADENS11_INS12_ILi2ELi4ELi3EEES15_NSS_INS5_IJS16_S1J_EEENS5_IJS1J_SC_EEEEEEENS4_17SM75_U32x4_LDSM_NENS4_14SM90_TMA_STOREES21_NS4_17SM90_U32x4_STSM_NENS4_39AutoVectorizingCopyWithAssumedAlignmentILi128EEEEEEvvEEEEvNT_6ParamsE) ;  /* 0xffffff68023c7950 */ /* 0x000fea0003c3ffff */
.L_x_186:
[----:B------:R-:W-:-:S00]  /*9710*/  BRA `(.L_x_186) ;  /* 0xfffffffc00fc7947 */ /* 0x000fc0000383ffff */
[----:B------:R-:W-:-:S00]  /*9720*/  NOP ;  /* 0x0000000000007918 */ /* 0x000fc00000000000 */
        /* <DEDUP_REMOVED lines=13> */
.L_x_187:


//--------------------- .nv.global.init           --------------------------
	.section	.nv.global.init,"aw",@progbits
.nv.global.init:
	.type		$str$27,@object
	.size		$str$27,($str$28 - $str$27)
$str$27:
        /*0000*/ 	.byte	0x28, 0x61, 0x64, 0x64, 0x72, 0x65, 0x73, 0x73, 0x20, 0x26, 0x20, 0x6d, 0x61, 0x73, 0x6b, 0x29
        /*0010*/ 	.byte	0x20, 0x3d, 0x3d, 0x20, 0x30, 0x00
	.type		$str$28,@object
	.size		$str$28,($str$26 - $str$28)
$str$28:
        /*0016*/ 	.byte	0x2f, 0x74, 0x6d, 0x70, 0x2f, 0x63, 0x75, 0x74, 0x6c, 0x61, 0x73, 0x73, 0x5f, 0x73, 0x77, 0x65
        /*0026*/ 	.byte	0x65, 0x70, 0x5f, 0x73, 0x72, 0x63, 0x2f, 0x69, 0x6e, 0x63, 0x6c, 0x75, 0x64, 0x65, 0x2f, 0x63
        /*0036*/ 	.byte	0x75, 0x74, 0x65, 0x2f, 0x70, 0x6f, 0x69, 0x6e, 0x74, 0x65, 0x72, 0x5f, 0x66, 0x6c, 0x61, 0x67
        /*0046*/ 	.byte	0x67, 0x65, 0x64, 0x2e, 0x68, 0x70, 0x70, 0x00
	.type		$str$26,@object
	.size		$str$26,($str$25 - $str$26)
$str$26:
        /*004e*/ 	.byte	0x2f, 0x74, 0x6d, 0x70, 0x2f, 0x63, 0x75, 0x74, 0x6c, 0x61, 0x73, 0x73, 0x5f, 0x73, 0x77, 0x65
        /*005e*/ 	.byte	0x65, 0x70, 0x5f, 0x73, 0x72, 0x63, 0x2f, 0x69, 0x6e, 0x63, 0x6c, 0x75, 0x64, 0x65, 0x2f, 0x63
        /*006e*/ 	.byte	0x75, 0x74, 0x65, 0x2f, 0x61, 0x74, 0x6f, 0x6d, 0x2f, 0x63, 0x6f, 0x70, 0x79, 0x5f, 0x74, 0x72
        /*007e*/ 	.byte	0x61, 0x69, 0x74, 0x73, 0x5f, 0x73, 0x6d, 0x31, 0x30, 0x30, 0x2e, 0x68, 0x70, 0x70, 0x00
	.type		$str$25,@object
	.size		$str$25,(__unnamed_1 - $str$25)
$str$25:
        /*008d*/ 	.byte	0x28, 0x28, 0x75, 0x69, 0x6e, 0x74, 0x33, 0x32, 0x5f, 0x74, 0x28, 0x74, 0x68, 0x72, 0x65, 0x61
        /*009d*/ 	.byte	0x64, 0x49, 0x64, 0x78, 0x2e, 0x78, 0x29, 0x20, 0x2f, 0x20, 0x33, 0x32, 0x29, 0x20, 0x25, 0x20
        /*00ad*/ 	.byte	0x34, 0x29, 0x20, 0x3d, 0x3d, 0x20, 0x28, 0x28, 0x28, 0x74, 0x6d, 0x65, 0x6d, 0x5f, 0x61, 0x64
        /*00bd*/ 	.byte	0x64, 0x72, 0x20, 0x3e, 0x3e, 0x20, 0x31, 0x36, 0x29, 0x20, 0x2f, 0x20, 0x33, 0x32, 0x29, 0x20
        /*00cd*/ 	.byte	0x25, 0x20, 0x34, 0x29, 0x00
	.type		__unnamed_1,@object
	.size		__unnamed_1,(__unnamed_2 - __unnamed_1)
__unnamed_1:
        /*00d2*/ 	.byte	0x61, 0x75, 0x74, 0x6f, 0x20, 0x63, 0x75, 0x74, 0x65, 0x3a, 0x3a, 0x61, 0x73, 0x5f, 0x70, 0x6f
        /* <DEDUP_REMOVED lines=24> */
        /*0262*/ 	.byte	0x30, 0x34, 0x38, 0x3e, 0x3e, 0x3e, 0x3e, 0x5d, 0x00
	.type		__unnamed_2,@object
	.size		__unnamed_2,(.L_2 - __unnamed_2)
__unnamed_2:
        /* <DEDUP_REMOVED lines=45> */
        /*053b*/ 	.byte	0x3e, 0x3e, 0x3e, 0x5d, 0x00
.L_2:


//--------------------- .nv.shared._ZN7cutlass13device_kernelINS_4gemm6kernel13GemmUniversalIN4cute5tupleIJiiiiEEENS1_10collective13CollectiveMmaINS1_35MainloopSm100TmaUmmaWarpSpecializedILi4ELi2ELi4ENS5_IJNS4_1CILi2EEESB_NSA_ILi1EEEEEEEENS5_IJNSA_ILi64EEENSA_ILi128EEESG_EEENS_10bfloat16_tENS5_IJlSC_lEEESI_SJ_NS4_8TiledMMAINS4_8MMA_AtomIJNS4_20SM100_MMA_F16BF16_SSISI_SI_fLi64ELi128ELNS4_4UMMA5MajorE0ELSO_0ELNSN_7ScaleInE0ELSP_0EEEEEENS4_6LayoutINS5_IJSC_SC_SC_EEENS5_IJNSA_ILi0EEESU_SU_EEEEENS5_IJNS4_10UnderscoreESX_SX_EEEEENS4_23SM90_TMA_LOAD_MULTICASTENS4_14ComposedLayoutINS4_7SwizzleILi3ELi4ELi3EEENS4_18smem_ptr_flag_bitsILi16EEENSS_INS5_IJNSA_ILi8EEESF_EEENS5_IJSF_SC_EEEEEEEvNS4_8identityES10_S1A_vS1B_EENS_8epilogue10collective18CollectiveEpilogueINS1D_23Sm100TmaWarpSpecializedILi4ELi2ELi16ELb1ELb0EEEJSH_NS5_IJNSS_ISF_SC_EENSS_INSA_ILi32EEESC_EEEEESI_SJ_SI_SJ_NS1D_6fusion15FusionCallbacksIS1H_NS1M_17LinearCombinationISI_fSI_fLNS_15FloatRoundStyleE2EEESH_S1L_JEEENS4_5SM1004TMEM4LOAD26SM100_TMEM_LOAD_16dp256b4xENS4_13SM90_TMA_LOADENS11_INS12_ILi2ELi4ELi3EEES15_NSS_INS5_IJS16_S1J_EEENS5_IJS1J_SC_EEEEEEENS4_17SM75_U32x4_LDSM_NENS4_14SM90_TMA_STOREES21_NS4_17SM90_U32x4_STSM_NENS4_39AutoVectorizingCopyWithAssumedAlignmentILi128EEEEEEvvEEEEvNT_6ParamsE --------------------------
	.section	.nv.shared._ZN7cutlass13device_kernelINS_4gemm6kernel13GemmUniversalIN4cute5tupleIJiiiiEEENS1_10collective13CollectiveMmaINS1_35MainloopSm100TmaUmmaWarpSpecializedILi4ELi2ELi4ENS5_IJNS4_1CILi2EEESB_NSA_ILi1EEEEEEEENS5_IJNSA_ILi64EEENSA_ILi128EEESG_EEENS_10bfloat16_tENS5_IJlSC_lEEESI_SJ_NS4_8TiledMMAINS4_8MMA_AtomIJNS4_20SM100_MMA_F16BF16_SSISI_SI_fLi64ELi128ELNS4_4UMMA5MajorE0ELSO_0ELNSN_7ScaleInE0ELSP_0EEEEEENS4_6LayoutINS5_IJSC_SC_SC_EEENS5_IJNSA_ILi0EEESU_SU_EEEEENS5_IJNS4_10UnderscoreESX_SX_EEEEENS4_23SM90_TMA_LOAD_MULTICASTENS4_14ComposedLayoutINS4_7SwizzleILi3ELi4ELi3EEENS4_18smem_ptr_flag_bitsILi16EEENSS_INS5_IJNSA_ILi8EEESF_EEENS5_IJSF_SC_EEEEEEEvNS4_8identityES10_S1A_vS1B_EENS_8epilogue10collective18CollectiveEpilogueINS1D_23Sm100TmaWarpSpecializedILi4ELi2ELi16ELb1ELb0EEEJSH_NS5_IJNSS_ISF_SC_EENSS_INSA_ILi32EEESC_EEEEESI_SJ_SI_SJ_NS1D_6fusion15FusionCallbacksIS1H_NS1M_17LinearCombinationISI_fSI_fLNS_15FloatRoundStyleE2EEESH_S1L_JEEENS4_5SM1004TMEM4LOAD26SM100_TMEM_LOAD_16dp256b4xENS4_13SM90_TMA_LOADENS11_INS12_ILi2ELi4ELi3EEES15_NSS_INS5_IJS16_S1J_EEENS5_IJS1J_SC_EEEEEEENS4_17SM75_U32x4_LDSM_NENS4_14SM90_TMA_STOREES21_NS4_17SM90_U32x4_STSM_NENS4_39AutoVectorizingCopyWithAssumedAlignmentILi128EEEEEEvvEEEEvNT_6ParamsE,"aw",@nobits
	.sectionflags	@""
	.align	16
	.zero		1024


//--------------------- .nv.shared.reserved.0     --------------------------
	.section	.nv.shared.reserved.0,"aw",@nobits
	.weak		__nv_reservedSMEM_offset_0_alias
	.size		__nv_reservedSMEM_offset_0_alias, 0, 64
	.other		__nv_reservedSMEM_offset_0_alias,@"STO_CUDA_RESERVED_SHARED STV_DEFAULT"
__nv_reservedSMEM_offset_0_alias:
	.zero		0
.nv.shared.reserved.0:
	.zero		64
	.weak		__nv_reservedSMEM_tcgen05_partition
	.type		__nv_reservedSMEM_tcgen05_partition,@object
	.size		__nv_reservedSMEM_tcgen05_partition,(.L_0 - __nv_reservedSMEM_tcgen05_partition)
__nv_reservedSMEM_tcgen05_partition:
	.zero		32
.L_0:


//--------------------- .nv.global                --------------------------
	.section	.nv.global,"aw",@nobits
.nv.global:
	.type		_ZN39_INTERNAL_783f7baf_4_k_cu_409fc508_88354cute1_E,@object
	.size		_ZN39_INTERNAL_783f7baf_4_k_cu_409fc508_88354cute1_E,(_ZN39_INTERNAL_783f7baf_4_k_cu_409fc508_88354cuda3std3__45__cpo6cbeginE - _ZN39_INTERNAL_783f7baf_4_k_cu_409fc508_88354cute1_E)
_ZN39_INTERNAL_783f7baf_4_k_cu_409fc508_88354cute1_E:
	.zero		1
	.type		_ZN39_INTERNAL_783f7baf_4_k_cu_409fc508_88354cuda3std3__45__cpo6cbeginE,@object
	.size		_ZN39_INTERNAL_783f7baf_4_k_cu_409fc508_88354cuda3std3__45__cpo6cbeginE,(_ZN39_INTERNAL_783f7baf_4_k_cu_409fc508_88354cuda3std3__48in_placeE - _ZN39_INTERNAL_783f7baf_4_k_cu_409fc508_88354cuda3std3__45__cpo6cbeginE)
_ZN39_INTERNAL_783f7baf_4_k_cu_409fc508_88354cuda3std3__45__cpo6cbeginE:
	.zero		1
	.type		_ZN39_INTERNAL_783f7baf_4_k_cu_409fc508_88354cuda3std3__48in_placeE,@object
	.size		_ZN39_INTERNAL_783f7baf_4_k_cu_409fc508_88354cuda3std3__48in_placeE,(_ZN39_INTERNAL_783f7baf_4_k_cu_409fc508_88354cuda3std6ranges3__45__cpo9iter_moveE - _ZN39_INTERNAL_783f7baf_4_k_cu_409fc508_88354cuda3std3__48in_placeE)
_ZN39_INTERNAL_783f7baf_4_k_cu_409fc508_88354cuda3std3__48in_placeE:
	.zero		1
	.type		_ZN39_INTERNAL_783f7baf_4_k_cu_409fc508_88354cuda3std6ranges3__45__cpo9iter_moveE,@object
	.size		_ZN39_INTERNAL_783f7baf_4_k_cu_409fc508_88354cuda3std6ranges3__45__cpo9iter_moveE,(_ZN39_INTERNAL_783f7baf_4_k_cu_409fc508_88354cuda3std3__45__cpo5beginE - _ZN39_INTERNAL_783f7baf_4_k_cu_409fc508_88354cuda3std6ranges3__45__cpo9iter_moveE)
_ZN39_INTERNAL_783f7baf_4_k_cu_409fc508_88354cuda3std6ranges3__45__cpo9iter_moveE:
	.zero		1
	.type		_ZN39_INTERNAL_783f7baf_4_k_cu_409fc508_88354cuda3std3__45__cpo5beginE,@object
	.size		_ZN39_INTERNAL_783f7baf_4_k_cu_409fc508_88354cuda3std3__45__cpo5beginE,(_ZN39_INTERNAL_783f7baf_4_k_cu_409fc508_88354cuda3std3__441_GLOBAL__N__783f7baf_4_k_cu_409fc508_88356ignoreE - _ZN39_INTERNAL_783f7baf_4_k_cu_409fc508_88354cuda3std3__45__cpo5beginE)
_ZN39_INTERNAL_783f7baf_4_k_cu_409fc508_88354cuda3std3__45__cpo5beginE:
	.zero		1
	.type		_ZN39_INTERNAL_783f7baf_4_k_cu_409fc508_88354cuda3std3__441_GLOBAL__N__783f7baf_4_k_cu_409fc508_88356ignoreE,@object
	.size		_ZN39_INTERNAL_783f7baf_4_k_cu_409fc508_88354cuda3std3__441_GLOBAL__N__783f7baf_4_k_cu_409fc508_88356ignoreE,(_ZN39_INTERNAL_783f7baf_4_k_cu_409fc508_88354cute7productE - _ZN39_INTERNAL_783f7baf_4_k_cu_409fc508_88354cuda3std3__441_GLOBAL__N__783f7baf_4_k_cu_409fc508_88356ignoreE)
_ZN39_INTERNAL_783f7baf_4_k_cu_409fc508_88354cuda3std3__441_GLOBAL__N__783f7baf_4_k_cu_409fc508_88356ignoreE:
	.zero		1
	.type		_ZN39_INTERNAL_783f7baf_4_k_cu_409fc508_88354cute7productE,@object
	.size		_ZN39_INTERNAL_783f7baf_4_k_cu_409fc508_88354cute7productE,(_ZN39_INTERNAL_783f7baf_4_k_cu_409fc508_88354cuda3std3__45__cpo3endE - _ZN39_INTERNAL_783f7baf_4_k_cu_409fc508_88354cute7productE)
_ZN39_INTERNAL_783f7baf_4_k_cu_409fc508_88354cute7productE:
	.zero		1
	.type		_ZN39_INTERNAL_783f7baf_4_k_cu_409fc508_88354cuda3std3__45__cpo3endE,@object
	.size		_ZN39_INTERNAL_783f7baf_4_k_cu_409fc508_88354cuda3std3__45__cpo3endE,(_ZN39_INTERNAL_783f7baf_4_k_cu_409fc508_88354cuda3std3__419piecewise_constructE - _ZN39_INTERNAL_783f7baf_4_k_cu_409fc508_88354cuda3std3__45__cpo3endE)
_ZN39_INTERNAL_783f7baf_4_k_cu_409fc508_88354cuda3std3__45__cpo3endE:
	.zero		1
	.type		_ZN39_INTERNAL_783f7baf_4_k_cu_409fc508_88354cuda3std3__419piecewise_constructE,@object
	.size		_ZN39_INTERNAL_783f7baf_4_k_cu_409fc508_88354cuda3std3__419piecewise_constructE,(_ZN39_INTERNAL_783f7baf_4_k_cu_409fc508_88354cuda3std3__45__cpo4cendE - _ZN39_INTERNAL_783f7baf_4_k_cu_409fc508_88354cuda3std3__419piecewise_constructE)
_ZN39_INTERNAL_783f7baf_4_k_cu_409fc508_88354cuda3std3__419piecewise_constructE:
	.zero		1
	.type		_ZN39_INTERNAL_783f7baf_4_k_cu_409fc508_88354cuda3std3__45__cpo4cendE,@object
	.size		_ZN39_INTERNAL_783f7baf_4_k_cu_409fc508_88354cuda3std3__45__cpo4cendE,(_ZN39_INTERNAL_783f7baf_4_k_cu_409fc508_88354cuda3std6ranges3__45__cpo4swapE - _ZN39_INTERNAL_783f7baf_4_k_cu_409fc508_88354cuda3std3__45__cpo4cendE)
_ZN39_INTERNAL_783f7baf_4_k_cu_409fc508_88354cuda3std3__45__cpo4cendE:
	.zero		1
	.type		_ZN39_INTERNAL_783f7baf_4_k_cu_409fc508_88354cuda3std6ranges3__45__cpo4swapE,@object
	.size		_ZN39_INTERNAL_783f7baf_4_k_cu_409fc508_88354cuda3std6ranges3__45__cpo4swapE,(.L_10 - _ZN39_INTERNAL_783f7baf_4_k_cu_409fc508_88354cuda3std6ranges3__45__cpo4swapE)
_ZN39_INTERNAL_783f7baf_4_k_cu_409fc508_88354cuda3std6ranges3__45__cpo4swapE:
	.zero		1
.L_10:


//--------------------- .nv.constant0._ZN7cutlass13device_kernelINS_4gemm6kernel13GemmUniversalIN4cute5tupleIJiiiiEEENS1_10collective13CollectiveMmaINS1_35MainloopSm100TmaUmmaWarpSpecializedILi4ELi2ELi4ENS5_IJNS4_1CILi2EEESB_NSA_ILi1EEEEEEEENS5_IJNSA_ILi64EEENSA_ILi128EEESG_EEENS_10bfloat16_tENS5_IJlSC_lEEESI_SJ_NS4_8TiledMMAINS4_8MMA_AtomIJNS4_20SM100_MMA_F16BF16_SSISI_SI_fLi64ELi128ELNS4_4UMMA5MajorE0ELSO_0ELNSN_7ScaleInE0ELSP_0EEEEEENS4_6LayoutINS5_IJSC_SC_SC_EEENS5_IJNSA_ILi0EEESU_SU_EEEEENS5_IJNS4_10UnderscoreESX_SX_EEEEENS4_23SM90_TMA_LOAD_MULTICASTENS4_14ComposedLayoutINS4_7SwizzleILi3ELi4ELi3EEENS4_18smem_ptr_flag_bitsILi16EEENSS_INS5_IJNSA_ILi8EEESF_EEENS5_IJSF_SC_EEEEEEEvNS4_8identityES10_S1A_vS1B_EENS_8epilogue10collective18CollectiveEpilogueINS1D_23Sm100TmaWarpSpecializedILi4ELi2ELi16ELb1ELb0EEEJSH_NS5_IJNSS_ISF_SC_EENSS_INSA_ILi32EEESC_EEEEESI_SJ_SI_SJ_NS1D_6fusion15FusionCallbacksIS1H_NS1M_17LinearCombinationISI_fSI_fLNS_15FloatRoundStyleE2EEESH_S1L_JEEENS4_5SM1004TMEM4LOAD26SM100_TMEM_LOAD_16dp256b4xENS4_13SM90_TMA_LOADENS11_INS12_ILi2ELi4ELi3EEES15_NSS_INS5_IJS16_S1J_EEENS5_IJS1J_SC_EEEEEEENS4_17SM75_U32x4_LDSM_NENS4_14SM90_TMA_STOREES21_NS4_17SM90_U32x4_STSM_NENS4_39AutoVectorizingCopyWithAssumedAlignmentILi128EEEEEEvvEEEEvNT_6ParamsE --------------------------
	.section	.nv.constant0._ZN7cutlass13device_kernelINS_4gemm6kernel13GemmUniversalIN4cute5tupleIJiiiiEEENS1_10collective13CollectiveMmaINS1_35MainloopSm100TmaUmmaWarpSpecializedILi4ELi2ELi4ENS5_IJNS4_1CILi2EEESB_NSA_ILi1EEEEEEEENS5_IJNSA_ILi64EEENSA_ILi128EEESG_EEENS_10bfloat16_tENS5_IJlSC_lEEESI_SJ_NS4_8TiledMMAINS4_8MMA_AtomIJNS4_20SM100_MMA_F16BF16_SSISI_SI_fLi64ELi128ELNS4_4UMMA5MajorE0ELSO_0ELNSN_7ScaleInE0ELSP_0EEEEEENS4_6LayoutINS5_IJSC_SC_SC_EEENS5_IJNSA_ILi0EEESU_SU_EEEEENS5_IJNS4_10UnderscoreESX_SX_EEEEENS4_23SM90_TMA_LOAD_MULTICASTENS4_14ComposedLayoutINS4_7SwizzleILi3ELi4ELi3EEENS4_18smem_ptr_flag_bitsILi16EEENSS_INS5_IJNSA_ILi8EEESF_EEENS5_IJSF_SC_EEEEEEEvNS4_8identityES10_S1A_vS1B_EENS_8epilogue10collective18CollectiveEpilogueINS1D_23Sm100TmaWarpSpecializedILi4ELi2ELi16ELb1ELb0EEEJSH_NS5_IJNSS_ISF_SC_EENSS_INSA_ILi32EEESC_EEEEESI_SJ_SI_SJ_NS1D_6fusion15FusionCallbacksIS1H_NS1M_17LinearCombinationISI_fSI_fLNS_15FloatRoundStyleE2EEESH_S1L_JEEENS4_5SM1004TMEM4LOAD26SM100_TMEM_LOAD_16dp256b4xENS4_13SM90_TMA_LOADENS11_INS12_ILi2ELi4ELi3EEES15_NSS_INS5_IJS16_S1J_EEENS5_IJS1J_SC_EEEEEEENS4_17SM75_U32x4_LDSM_NENS4_14SM90_TMA_STOREES21_NS4_17SM90_U32x4_STSM_NENS4_39AutoVectorizingCopyWithAssumedAlignmentILi128EEEEEEvvEEEEvNT_6ParamsE,"a",@progbits
	.sectionflags	@""
	.align	4
.nv.constant0._ZN7cutlass13device_kernelINS_4gemm6kernel13GemmUniversalIN4cute5tupleIJiiiiEEENS1_10collective13CollectiveMmaINS1_35MainloopSm100TmaUmmaWarpSpecializedILi4ELi2ELi4ENS5_IJNS4_1CILi2EEESB_NSA_ILi1EEEEEEEENS5_IJNSA_ILi64EEENSA_ILi128EEESG_EEENS_10bfloat16_tENS5_IJlSC_lEEESI_SJ_NS4_8TiledMMAINS4_8MMA_AtomIJNS4_20SM100_MMA_F16BF16_SSISI_SI_fLi64ELi128ELNS4_4UMMA5MajorE0ELSO_0ELNSN_7ScaleInE0ELSP_0EEEEEENS4_6LayoutINS5_IJSC_SC_SC_EEENS5_IJNSA_ILi0EEESU_SU_EEEEENS5_IJNS4_10UnderscoreESX_SX_EEEEENS4_23SM90_TMA_LOAD_MULTICASTENS4_14ComposedLayoutINS4_7SwizzleILi3ELi4ELi3EEENS4_18smem_ptr_flag_bitsILi16EEENSS_INS5_IJNSA_ILi8EEESF_EEENS5_IJSF_SC_EEEEEEEvNS4_8identityES10_S1A_vS1B_EENS_8epilogue10collective18CollectiveEpilogueINS1D_23Sm100TmaWarpSpecializedILi4ELi2ELi16ELb1ELb0EEEJSH_NS5_IJNSS_ISF_SC_EENSS_INSA_ILi32EEESC_EEEEESI_SJ_SI_SJ_NS1D_6fusion15FusionCallbacksIS1H_NS1M_17LinearCombinationISI_fSI_fLNS_15FloatRoundStyleE2EEESH_S1L_JEEENS4_5SM1004TMEM4LOAD26SM100_TMEM_LOAD_16dp256b4xENS4_13SM90_TMA_LOADENS11_INS12_ILi2ELi4ELi3EEES15_NSS_INS5_IJS16_S1J_EEENS5_IJS1J_SC_EEEEEEENS4_17SM75_U32x4_LDSM_NENS4_14SM90_TMA_STOREES21_NS4_17SM90_U32x4_STSM_NENS4_39AutoVectorizingCopyWithAssumedAlignmentILi128EEEEEEvvEEEEvNT_6ParamsE:
	.zero		2944


//--------------------- SYMBOLS --------------------------

	.type		.nv.reservedSmem.offset0,@object
	.size		.nv.reservedSmem.offset0,0x4
	.type		.nv.reservedSmem.cap,@object
	.size		.nv.reservedSmem.cap,0x4
	.type		__assertfail,@function
